def gluon_tcgen05(
    a_ptr,
    b_ptr,
    c_ptr,
    M,
    N,
    K,
    stride_am,
    stride_bk,
    stride_cm,
    BLOCK_M: gl.constexpr,
    BLOCK_N: gl.constexpr,
    BLOCK_K: gl.constexpr,
    DTYPE: gl.constexpr,
    A_LAYOUT: gl.constexpr,
    B_LAYOUT: gl.constexpr,
    C_LAYOUT: gl.constexpr,
    B_SHAPE: gl.constexpr,
    TMEM_LAYOUT: gl.constexpr,
    TMEM_REG: gl.constexpr,
    TRANS_B: gl.constexpr,
    NUM_BUFFERS: gl.constexpr,
):
    a_desc = tma.make_tensor_descriptor(
        a_ptr, [M, K], [stride_am, 1], [BLOCK_M, BLOCK_K], A_LAYOUT
    )
    b_desc = tma.make_tensor_descriptor(
        b_ptr,
        [N, K] if TRANS_B else [K, N],
        [stride_bk, 1],
        B_SHAPE,
        B_LAYOUT,
    )
    c_desc = tma.make_tensor_descriptor(
        c_ptr, [M, N], [stride_cm, 1], [BLOCK_M, BLOCK_N], C_LAYOUT
    )

    a_bufs = gl.allocate_shared_memory(
        DTYPE, [NUM_BUFFERS, BLOCK_M, BLOCK_K], A_LAYOUT
    )
    b_bufs = gl.allocate_shared_memory(DTYPE, [NUM_BUFFERS] + B_SHAPE, B_LAYOUT)

    pid_m = gl.program_id(0)
    pid_n = gl.program_id(1)
    off_m = pid_m * BLOCK_M
    off_n = pid_n * BLOCK_N

    tma_bars = gl.allocate_shared_memory(
        gl.int64, [NUM_BUFFERS, 1], mbarrier.MBarrierLayout()
    )
    mma_bars = gl.allocate_shared_memory(
        gl.int64, [NUM_BUFFERS, 1], mbarrier.MBarrierLayout()
    )
    for i in gl.static_range(NUM_BUFFERS):
        mbarrier.init(tma_bars.index(i), count=1)
        mbarrier.init(mma_bars.index(i), count=1)

    acc_tmem = allocate_tensor_memory(gl.float32, [BLOCK_M, BLOCK_N], TMEM_LAYOUT)
    idx = 0
    phase = 0
    use_acc = False
    for k in range(0, K, BLOCK_K):
        a = a_bufs.index(idx)
        b = b_bufs.index(idx)
        tma_bar = tma_bars.index(idx)
        mma_bar = mma_bars.index(idx)
        mbarrier.expect(
            tma_bar, a_desc.block_type.nbytes + b_desc.block_type.nbytes
        )
        tma.async_copy_global_to_shared(a_desc, [off_m, k], tma_bar, a)
        tma.async_copy_global_to_shared(
            b_desc, [off_n, k] if TRANS_B else [k, off_n], tma_bar, b
        )
        mbarrier.wait(tma_bar, phase=phase)

        if TRANS_B:
            b = b.permute((1, 0))
        tcgen05_mma(a, b, acc_tmem, use_acc=use_acc)
        tcgen05_commit(mma_bar)
        mbarrier.wait(mma_bar, phase=phase)
        use_acc = True

        idx += 1
        if idx == NUM_BUFFERS:
            idx = 0
            phase ^= 1

    for i in gl.static_range(NUM_BUFFERS):
        mbarrier.invalidate(tma_bars.index(i))
        mbarrier.invalidate(mma_bars.index(i))

    acc = acc_tmem.load(TMEM_REG)
    c_smem = gl.allocate_shared_memory(DTYPE, [BLOCK_M, BLOCK_N], C_LAYOUT)
    c_smem.store(acc.to(DTYPE))
    fence_async_shared()
    tma.async_copy_shared_to_global(c_desc, [off_m, off_n], c_smem)
    tma.store_wait(pendings=0)

# config = {"BLOCK_K": 64, "BLOCK_M": 64, "BLOCK_N": 128, "arch": "sm_100", "dtype": "bf16", "num_buffers": 1, "num_warps": 4, "trans_b": 1}
# arch = sm_100


// ===== COMPILED SASS (sm_100a) =====

	.target	sm_100a

	.elftype	@"ET_EXEC"


//--------------------- .note.nv.tkinfo           --------------------------
	.section	.note.nv.tkinfo,"",@"SHT_NOTE"
	.sectionflags	@"SHF_NOTE_NV_TKINFO"
	.tkinfo
        /*0018*/ 	.word	0x00000081
        /*0030*/ 	.string	""
        /*0030*/ 	.string	"ptxas-blackwell"
        /*0030*/ 	.string	"Cuda compilation tools, release 12.9, V12.9.86"
        /*0030*/ 	.string	"Build cuda_12.9.r12.9/compiler.36037853_0"
        /*0030*/ 	.string	"-v  -suppress-debug-info  -lineinfo  -arch sm_100a "



//--------------------- .note.nv.cuver            --------------------------
	.section	.note.nv.cuver,"",@"SHT_NOTE"
	.sectionflags	@"SHF_NOTE_NV_CUVER"
        /*0018*/ 	.short	0x0001
        /*001a*/ 	.short	0x0064
        /*001c*/ 	.short	0x0001
        /*001e*/ 	.short	0x0000
        /*0020*/ 	.short	0x0001
        /*0022*/ 	.short	0x0000


//--------------------- .nv.info                  --------------------------
	.section	.nv.info,"",@"SHT_CUDA_INFO"
	.align	4


	//----- nvinfo : EIATTR_REGCOUNT
	.align		4
        /*0000*/ 	.byte	0x04, 0x2f
        /*0002*/ 	.short	(.L_4 - .L_3)
	.align		4
.L_3:
        /*0004*/ 	.word	index@(gluon_tcgen05)
        /*0008*/ 	.word	0x00000047


	//----- nvinfo : EIATTR_FRAME_SIZE
	.align		4
.L_4:
        /*000c*/ 	.byte	0x04, 0x11
        /*000e*/ 	.short	(.L_6 - .L_5)
	.align		4
.L_5:
        /*0010*/ 	.word	index@($__internal_2_$__cuda_sm10x_tcgen05_guardrail_trap_unallocated_columns_being_dealloced)
        /*0014*/ 	.word	0x00000000


	//----- nvinfo : EIATTR_FRAME_SIZE
	.align		4
.L_6:
        /*0018*/ 	.byte	0x04, 0x11
        /*001a*/ 	.short	(.L_8 - .L_7)
	.align		4
.L_7:
        /*001c*/ 	.word	index@($__internal_1_$__cuda_sm10x_tcgen05_guardrail_trap_phase_invalid_during_alloc)
        /*0020*/ 	.word	0x00000000


	//----- nvinfo : EIATTR_FRAME_SIZE
	.align		4
.L_8:
        /*0024*/ 	.byte	0x04, 0x11
        /*0026*/ 	.short	(.L_10 - .L_9)
	.align		4
.L_9:
        /*0028*/ 	.word	index@($__internal_0_$__cuda_sm10x_tcgen05_guardrail_trap_col_being_dealloced_not_returned_by_alloc)
        /*002c*/ 	.word	0x00000000


	//----- nvinfo : EIATTR_FRAME_SIZE
	.align		4
.L_10:
        /*0030*/ 	.byte	0x04, 0x11
        /*0032*/ 	.short	(.L_12 - .L_11)
	.align		4
.L_11:
        /*0034*/ 	.word	index@(gluon_tcgen05)
        /*0038*/ 	.word	0x00000000


	//----- nvinfo : EIATTR_MIN_STACK_SIZE
	.align		4
.L_12:
        /*003c*/ 	.byte	0x04, 0x12
        /*003e*/ 	.short	(.L_14 - .L_13)
	.align		4
.L_13:
        /*0040*/ 	.word	index@(gluon_tcgen05)
        /*0044*/ 	.word	0x00000000
.L_14:


//--------------------- .nv.info.gluon_tcgen05    --------------------------
	.section	.nv.info.gluon_tcgen05,"",@"SHT_CUDA_INFO"
	.sectionflags	@""
	.align	4


	//----- nvinfo : EIATTR_CUDA_API_VERSION
	.align		4
        /*0000*/ 	.byte	0x04, 0x37
        /*0002*/ 	.short	(.L_16 - .L_15)
.L_15:
        /*0004*/ 	.word	0x00000081


	//----- nvinfo : EIATTR_KPARAM_INFO
	.align		4
.L_16:
        /*0008*/ 	.byte	0x04, 0x17
        /*000a*/ 	.short	(.L_18 - .L_17)
.L_17:
        /*000c*/ 	.word	0x00000000
        /*0010*/ 	.short	0x000a
        /*0012*/ 	.short	0x0048
        /*0014*/ 	.byte	0x00, 0xf4, 0x21, 0x00


	//----- nvinfo : EIATTR_KPARAM_INFO
	.align		4
.L_18:
        /*0018*/ 	.byte	0x04, 0x17
        /*001a*/ 	.short	(.L_20 - .L_19)
.L_19:
        /*001c*/ 	.word	0x00000000
        /*0020*/ 	.short	0x0009
        /*0022*/ 	.short	0x0040
        /*0024*/ 	.byte	0x00, 0xf4, 0x21, 0x00


	//----- nvinfo : EIATTR_KPARAM_INFO
	.align		4
.L_20:
        /*0028*/ 	.byte	0x04, 0x17
        /*002a*/ 	.short	(.L_22 - .L_21)
.L_21:
        /*002c*/ 	.word	0x00000000
        /*0030*/ 	.short	0x0008
        /*0032*/ 	.short	0x0038
        /*0034*/ 	.byte	0x00, 0xf0, 0x21, 0x00


	//----- nvinfo : EIATTR_KPARAM_INFO
	.align		4
.L_22:
        /*0038*/ 	.byte	0x04, 0x17
        /*003a*/ 	.short	(.L_24 - .L_23)
.L_23:
        /*003c*/ 	.word	0x00000000
        /*0040*/ 	.short	0x0007
        /*0042*/ 	.short	0x0030
        /*0044*/ 	.byte	0x00, 0xf0, 0x21, 0x00


	//----- nvinfo : EIATTR_KPARAM_INFO
	.align		4
.L_24:
        /*0048*/ 	.byte	0x04, 0x17
        /*004a*/ 	.short	(.L_26 - .L_25)
.L_25:
        /*004c*/ 	.word	0x00000000
        /*0050*/ 	.short	0x0006
        /*0052*/ 	.short	0x0028
        /*0054*/ 	.byte	0x00, 0xf0, 0x21, 0x00


	//----- nvinfo : EIATTR_KPARAM_INFO
	.align		4
.L_26:
        /*0058*/ 	.byte	0x04, 0x17
        /*005a*/ 	.short	(.L_28 - .L_27)
.L_27:
        /*005c*/ 	.word	0x00000000
        /*0060*/ 	.short	0x0005
        /*0062*/ 	.short	0x0020
        /*0064*/ 	.byte	0x00, 0xf0, 0x11, 0x00


	//----- nvinfo : EIATTR_KPARAM_INFO
	.align		4
.L_28:
        /*0068*/ 	.byte	0x04, 0x17
        /*006a*/ 	.short	(.L_30 - .L_29)
.L_29:
        /*006c*/ 	.word	0x00000000
        /*0070*/ 	.short	0x0004
        /*0072*/ 	.short	0x001c
        /*0074*/ 	.byte	0x00, 0xf0, 0x11, 0x00


	//----- nvinfo : EIATTR_KPARAM_INFO
	.align		4
.L_30:
        /*0078*/ 	.byte	0x04, 0x17
        /*007a*/ 	.short	(.L_32 - .L_31)
.L_31:
        /*007c*/ 	.word	0x00000000
        /*0080*/ 	.short	0x0003
        /*0082*/ 	.short	0x0018
        /*0084*/ 	.byte	0x00, 0xf0, 0x11, 0x00


	//----- nvinfo : EIATTR_KPARAM_INFO
	.align		4
.L_32:
        /*0088*/ 	.byte	0x04, 0x17
        /*008a*/ 	.short	(.L_34 - .L_33)
.L_33:
        /*008c*/ 	.word	0x00000000
        /*0090*/ 	.short	0x0002
        /*0092*/ 	.short	0x0010
        /*0094*/ 	.byte	0x00, 0xf4, 0x21, 0x00


	//----- nvinfo : EIATTR_KPARAM_INFO
	.align		4
.L_34:
        /*0098*/ 	.byte	0x04, 0x17
        /*009a*/ 	.short	(.L_36 - .L_35)
.L_35:
        /*009c*/ 	.word	0x00000000
        /*00a0*/ 	.short	0x0001
        /*00a2*/ 	.short	0x0008
        /*00a4*/ 	.byte	0x00, 0xf4, 0x21, 0x00


	//----- nvinfo : EIATTR_KPARAM_INFO
	.align		4
.L_36:
        /*00a8*/ 	.byte	0x04, 0x17
        /*00aa*/ 	.short	(.L_38 - .L_37)
.L_37:
        /*00ac*/ 	.word	0x00000000
        /*00b0*/ 	.short	0x0000
        /*00b2*/ 	.short	0x0000
        /*00b4*/ 	.byte	0x00, 0xf4, 0x21, 0x00


	//----- nvinfo : EIATTR_AT_ENTRY_FRAGMENTS
	.align		4
.L_38:
        /*00b8*/ 	.byte	0x04, 0x4f
        /*00ba*/ 	.short	(.L_40 - .L_39)


	//   ....[0]....
.L_39:
        /*00bc*/ 	.word	0x00000004


	//----- nvinfo : EIATTR_RESERVED_SMEM_USED
	.align		4
.L_40:
        /*00c0*/ 	.byte	0x01, 0x41
	.zero		2


	//----- nvinfo : EIATTR_SPARSE_MMA_MASK
	.align		4
        /*00c4*/ 	.byte	0x03, 0x50
        /*00c6*/ 	.short	0x0000


	//----- nvinfo : EIATTR_TCGEN05_1CTA_USED
	.align		4
        /*00c8*/ 	.byte	0x01, 0x51
	.zero		2


	//----- nvinfo : EIATTR_MAXREG_COUNT
	.align		4
        /*00cc*/ 	.byte	0x03, 0x1b
        /*00ce*/ 	.short	0x00ff


	//----- nvinfo : EIATTR_NUM_BARRIERS
	.align		4
        /*00d0*/ 	.byte	0x02, 0x4c
        /*00d2*/ 	.byte	0x01
	.zero		1


	//----- nvinfo : EIATTR_INT_WARP_WIDE_INSTR_OFFSETS
	.align		4
        /*00d4*/ 	.byte	0x04, 0x31
        /*00d6*/ 	.short	(.L_42 - .L_41)


	//   ....[0]....
.L_41:
        /*00d8*/ 	.word	0x00001760


	//   ....[1]....
        /*00dc*/ 	.word	0x00001780


	//   ....[2]....
        /*00e0*/ 	.word	0x00001800


	//   ....[3]....
        /*00e4*/ 	.word	0x00001910


	//   ....[4]....
        /*00e8*/ 	.word	0x00001920


	//   ....[5]....
        /*00ec*/ 	.word	0x00001990


	//   ....[6]....
        /*00f0*/ 	.word	0x000019a0


	//   ....[7]....
        /*00f4*/ 	.word	0x00001c20


	//   ....[8]....
        /*00f8*/ 	.word	0x00001c30


	//   ....[9]....
        /*00fc*/ 	.word	0x00001d50


	//   ....[10]....
        /*0100*/ 	.word	0x00001d60


	//   ....[11]....
        /*0104*/ 	.word	0x00001da0


	//   ....[12]....
        /*0108*/ 	.word	0x00001de0


	//   ....[13]....
        /*010c*/ 	.word	0x00001f80


	//   ....[14]....
        /*0110*/ 	.word	0x00001f90


	//   ....[15]....
        /*0114*/ 	.word	0x000021f0


	//   ....[16]....
        /*0118*/ 	.word	0x00002210


	//   ....[17]....
        /*011c*/ 	.word	0x00002700


	//   ....[18]....
        /*0120*/ 	.word	0x00002750


	//----- nvinfo : EIATTR_COOP_GROUP_MASK_REGIDS
	.align		4
.L_42:
        /*0124*/ 	.byte	0x04, 0x29
        /*0126*/ 	.short	(.L_44 - .L_43)


	//   ....[0]....
.L_43:
        /*0128*/ 	.word	0xffffffff


	//   ....[1]....
        /*012c*/ 	.word	0xffffffff


	//   ....[2]....
        /*0130*/ 	.word	0xffffffff


	//   ....[3]....
        /*0134*/ 	.word	0xffffffff


	//   ....[4]....
        /*0138*/ 	.word	0xffffffff


	//   ....[5]....
        /*013c*/ 	.word	0xffffffff


	//   ....[6]....
        /*0140*/ 	.word	0xffffffff


	//   ....[7]....
        /*0144*/ 	.word	0xffffffff


	//   ....[8]....
        /*0148*/ 	.word	0xffffffff


	//   ....[9]....
        /*014c*/ 	.word	0xffffffff


	//----- nvinfo : EIATTR_COOP_GROUP_INSTR_OFFSETS
	.align		4
.L_44:
        /*0150*/ 	.byte	0x04, 0x28
        /*0152*/ 	.short	(.L_46 - .L_45)


	//   ....[0]....
.L_45:
        /*0154*/ 	.word	0x00000050


	//   ....[1]....
        /*0158*/ 	.word	0x00000310


	//   ....[2]....
        /*015c*/ 	.word	0x00000500


	//   ....[3]....
        /*0160*/ 	.word	0x000009a0


	//   ....[4]....
        /*0164*/ 	.word	0x00000ae0


	//   ....[5]....
        /*0168*/ 	.word	0x00000fe0


	//   ....[6]....
        /*016c*/ 	.word	0x00001120


	//   ....[7]....
        /*0170*/ 	.word	0x00001610


	//   ....[8]....
        /*0174*/ 	.word	0x00002590


	//   ....[9]....
        /*0178*/ 	.word	0x00002800


	//----- nvinfo : EIATTR_VRC_CTA_INIT_COUNT
	.align		4
.L_46:
        /*017c*/ 	.byte	0x02, 0x4a
        /*017e*/ 	.byte	0x80
	.zero		1


	//----- nvinfo : EIATTR_MBARRIER_INSTR_OFFSETS
	.align		4
        /*0180*/ 	.byte	0x04, 0x39
        /*0182*/ 	.short	(.L_48 - .L_47)


	//   ....[0]....
.L_47:
        /*0184*/ 	.word	0x00001820
        /*0188*/ 	.word	0x000000ff
        /*018c*/ 	.word	0x00006000
        /*0190*/ 	.short	0x0100
        /*0192*/ 	.byte	0x08
	.zero		1


	//   ....[1]....
        /*0194*/ 	.word	0x00001830
        /*0198*/ 	.word	0x000000ff
        /*019c*/ 	.word	0x00006010
        /*01a0*/ 	.short	0x0100
        /*01a2*/ 	.byte	0x08
	.zero		1


	//   ....[2]....
        /*01a4*/ 	.word	0x00001ae0
        /*01a8*/ 	.word	0x000000ff
        /*01ac*/ 	.word	0x00006000
        /*01b0*/ 	.short	0x010a
        /*01b2*/ 	.byte	0x08
	.zero		1


	//   ....[3]....
        /*01b4*/ 	.word	0x00001c80
        /*01b8*/ 	.word	0x000000ff
        /*01bc*/ 	.word	0x00006010
        /*01c0*/ 	.short	0x010a
        /*01c2*/ 	.byte	0x08
	.zero		1


	//   ....[4]....
        /*01c4*/ 	.word	0x00001e60
        /*01c8*/ 	.word	0x000000ff
        /*01cc*/ 	.word	0x00006000
        /*01d0*/ 	.short	0x010a
        /*01d2*/ 	.byte	0x08
	.zero		1


	//   ....[5]....
        /*01d4*/ 	.word	0x00001fd0
        /*01d8*/ 	.word	0x000000ff
        /*01dc*/ 	.word	0x00006010
        /*01e0*/ 	.short	0x010a
        /*01e2*/ 	.byte	0x08
	.zero		1


	//   ....[6]....
        /*01e4*/ 	.word	0x00002060
        /*01e8*/ 	.word	0x000000ff
        /*01ec*/ 	.word	0x00006000
        /*01f0*/ 	.short	0x0108
        /*01f2*/ 	.byte	0x08
	.zero		1


	//   ....[7]....
        /*01f4*/ 	.word	0x00002070
        /*01f8*/ 	.word	0x000000ff
        /*01fc*/ 	.word	0x00006010
        /*0200*/ 	.short	0x0108
        /*0202*/ 	.byte	0x08
	.zero		1


	//   ....[8]....
        /*0204*/ 	.word	0x00002820
        /*0208*/ 	.word	0x000000ff
        /*020c*/ 	.word	0x00006000
        /*0210*/ 	.short	0x010a
        /*0212*/ 	.byte	0x08
	.zero		1


	//   ....[9]....
        /*0214*/ 	.word	0x00002850
        /*0218*/ 	.word	0x000000ff
        /*021c*/ 	.word	0x00006010
        /*0220*/ 	.short	0x010a
        /*0222*/ 	.byte	0x08
	.zero		1


	//   ....[10]....
        /*0224*/ 	.word	0x00002880
        /*0228*/ 	.word	0x000000ff
        /*022c*/ 	.word	0x00006000
        /*0230*/ 	.short	0x010a
        /*0232*/ 	.byte	0x08
	.zero		1


	//   ....[11]....
        /*0234*/ 	.word	0x000028b0
        /*0238*/ 	.word	0x000000ff
        /*023c*/ 	.word	0x00006010
        /*0240*/ 	.short	0x010a
        /*0242*/ 	.byte	0x08
	.zero		1


	//----- nvinfo : EIATTR_NUM_MBARRIERS
	.align		4
.L_48:
        /*0244*/ 	.byte	0x03, 0x38
        /*0246*/ 	.short	0x0002


	//----- nvinfo : EIATTR_EXIT_INSTR_OFFSETS
	.align		4
        /*0248*/ 	.byte	0x04, 0x1c
        /*024a*/ 	.short	(.L_50 - .L_49)


	//   ....[0]....
.L_49:
        /*024c*/ 	.word	0x00002810


	//----- nvinfo : EIATTR_REQNTID
	.align		4
.L_50:
        /*0250*/ 	.byte	0x04, 0x10
        /*0252*/ 	.short	(.L_52 - .L_51)
.L_51:
        /*0254*/ 	.word	0x00000080
        /*0258*/ 	.word	0x00000001
        /*025c*/ 	.word	0x00000001


	//----- nvinfo : EIATTR_CRS_STACK_SIZE
	.align		4
.L_52:
        /*0260*/ 	.byte	0x04, 0x1e
        /*0262*/ 	.short	(.L_54 - .L_53)
.L_53:
        /*0264*/ 	.word	0x00000000


	//----- nvinfo : EIATTR_CBANK_PARAM_SIZE
	.align		4
.L_54:
        /*0268*/ 	.byte	0x03, 0x19
        /*026a*/ 	.short	0x0050


	//----- nvinfo : EIATTR_PARAM_CBANK
	.align		4
        /*026c*/ 	.byte	0x04, 0x0a
        /*026e*/ 	.short	(.L_56 - .L_55)
	.align		4
.L_55:
        /*0270*/ 	.word	index@(.nv.constant0.gluon_tcgen05)
        /*0274*/ 	.short	0x0380
        /*0276*/ 	.short	0x0050


	//----- nvinfo : EIATTR_SW_WAR
	.align		4
.L_56:
        /*0278*/ 	.byte	0x04, 0x36
        /*027a*/ 	.short	(.L_58 - .L_57)
.L_57:
        /*027c*/ 	.word	0x00000008
.L_58:


//--------------------- .nv.compat                --------------------------
	.section	.nv.compat,"",@"SHT_CUDA_COMPAT_INFO"
	.align	4
        /*0000*/ 	.byte	0x02, 0x02, 0x02, 0x00, 0x02, 0x05, 0x05, 0x00, 0x02, 0x03, 0x03, 0x00, 0x02, 0x06, 0x01, 0x00


//--------------------- .nv.callgraph             --------------------------
	.section	.nv.callgraph,"",@"SHT_CUDA_CALLGRAPH"
	.align	4
	.sectionentsize	8
	.align		4
        /*0000*/ 	.word	0x00000000
	.align		4
        /*0004*/ 	.word	0xffffffff
	.align		4
        /*0008*/ 	.word	0x00000000
	.align		4
        /*000c*/ 	.word	0xfffffffe
	.align		4
        /*0010*/ 	.word	0x00000000
	.align		4
        /*0014*/ 	.word	0xfffffffd
	.align		4
        /*0018*/ 	.word	0x00000000
	.align		4
        /*001c*/ 	.word	0xfffffffc


//--------------------- .text.gluon_tcgen05       --------------------------
	.section	.text.gluon_tcgen05,"ax",@progbits
	.align	128
        .global         gluon_tcgen05
        .type           gluon_tcgen05,@function
        .size           gluon_tcgen05,(.L_x_73 - gluon_tcgen05)
        .other          gluon_tcgen05,@"STO_CUDA_ENTRY STV_DEFAULT"
gluon_tcgen05:
.text.gluon_tcgen05:
[----:B------:R-:W1:Y:S01]  /*0000*/  LDC R1, c[0x0][0x37c] ;  /* 0x0000df00ff017b82 */ /* 0x000e620000000800 */
[----:B------:R-:W2:Y:S02]  /*0010*/  S2R R0, SR_TID.X ;  /* 0x0000000000007919 */ /* 0x000ea40000002100 */
[----:B--2---:R-:W-:-:S13]  /*0020*/  ISETP.GE.U32.AND P2, PT, R0, 0x20, PT ;  /* 0x000000200000780c */ /* 0x004fda0003f46070 */
[----:B------:R-:W-:Y:S05]  /*0030*/  @P2 BRA `(.L_x_0) ;  /* 0x0000000000b82947 */ /* 0x000fea0003800000 */
[----:B------:R-:W2:Y:S01]  /*0040*/  S2UR UR6, SR_CgaCtaId ;  /* 0x00000000000679c3 */ /* 0x000ea20000008800 */
[----:B------:R-:W-:Y:S01]  /*0050*/  NOP ;  /* 0x0000000000007918 */ /* 0x000fe20000000000 */
[----:B------:R-:W-:Y:S02]  /*0060*/  UMOV UR4, 0x40 ;  /* 0x0000004000047882 */ /* 0x000fe40000000000 */
[----:B--2---:R-:W-:-:S09]  /*0070*/  ULEA UR4, UR6, UR4, 0x18 ;  /* 0x0000000406047291 */ /* 0x004fd2000f8ec0ff */
[----:B------:R-:W2:Y:S01]  /*0080*/  LDS.U8 R2, [UR4] ;  /* 0x00000004ff027984 */ /* 0x000ea20008000000 */
[----:B------:R-:W-:Y:S02]  /*0090*/  UMOV UR4, 0x400 ;  /* 0x0000040000047882 */ /* 0x000fe40000000000 */
[----:B------:R-:W-:Y:S01]  /*00a0*/  ULEA UR4, UR6, UR4, 0x18 ;  /* 0x0000000406047291 */ /* 0x000fe2000f8ec0ff */
[----:B--2---:R-:W-:-:S13]  /*00b0*/  ISETP.NE.AND P0, PT, R2, RZ, PT ;  /* 0x000000ff0200720c */ /* 0x004fda0003f05270 */
[----:B------:R-:W-:Y:S05]  /*00c0*/  @P0 BRA `(.L_x_1) ;  /* 0x00000000007c0947 */ /* 0x000fea0003800000 */
[----:B------:R-:W-:-:S13]  /*00d0*/  ELECT P0, URZ, PT ;  /* 0x0000000000ff782f */ /* 0x000fda0003800000 */
[----:B------:R-:W-:Y:S05]  /*00e0*/  @!P0 BRA `(.L_x_2) ;  /* 0x0000000000848947 */ /* 0x000fea0003800000 */
[----:B------:R-:W-:Y:S01]  /*00f0*/  UMOV UR5, 0x4 ;  /* 0x0000000400057882 */ /* 0x000fe20000000000 */
[----:B------:R-:W-:Y:S02]  /*0100*/  IMAD.MOV.U32 R5, RZ, RZ, 0x1 ;  /* 0x00000001ff057424 */ /* 0x000fe400078e00ff */
[----:B------:R-:W-:Y:S02]  /*0110*/  IMAD.MOV.U32 R3, RZ, RZ, 0xf ;  /* 0x0000000fff037424 */ /* 0x000fe400078e00ff */
[----:B------:R-:W-:Y:S04]  /*0120*/  DEPBAR.LE SB2, 0x36 ;  /* 0x0000ad800000791a */ /* 0x000fe80000000000 */
[----:B------:R-:W2:Y:S02]  /*0130*/  UTCATOMSWS.FIND_AND_SET.ALIGN UP0, UR5, UR5 ;  /* 0x00000005000575e3 */ /* 0x000ea40008000800 */
[----:B--2---:R-:W-:-:S04]  /*0140*/  PLOP3.LUT P0, PT, PT, PT, UP0, 0x80, 0x8 ;  /* 0x000000000008781c */ /* 0x004fc80003f0f008 */
[----:B------:R-:W-:-:S04]  /*0150*/  SEL R2, RZ, 0xffffffff, !P0 ;  /* 0xffffffffff027807 */ /* 0x000fc80004000000 */
[----:B------:R-:W-:Y:S01]  /*0160*/  ISETP.NE.AND P0, PT, R2, RZ, PT ;  /* 0x000000ff0200720c */ /* 0x000fe20003f05270 */
[----:B------:R-:W-:-:S12]  /*0170*/  IMAD.U32 R2, RZ, RZ, UR5 ;  /* 0x00000005ff027e24 */ /* 0x000fd8000f8e00ff */
[----:B------:R-:W-:Y:S05]  /*0180*/  @P0 BRA `(.L_x_3) ;  /* 0x0000000000240947 */ /* 0x000fea0003800000 */
.L_x_4:
[----:B------:R-:W-:Y:S05]  /*0190*/  NANOSLEEP 0x64 ;  /* 0x000000640000795d */ /* 0x000fea0003800000 */
[----:B------:R-:W-:-:S05]  /*01a0*/  UMOV UR5, 0x4 ;  /* 0x0000000400057882 */ /* 0x000fca0000000000 */
[----:B------:R-:W-:Y:S04]  /*01b0*/  DEPBAR.LE SB2, 0x36 ;  /* 0x0000ad800000791a */ /* 0x000fe80000000000 */
[----:B------:R-:W2:Y:S02]  /*01c0*/  UTCATOMSWS.FIND_AND_SET.ALIGN UP0, UR5, UR5 ;  /* 0x00000005000575e3 */ /* 0x000ea40008000800 */
[----:B--2---:R-:W-:-:S04]  /*01d0*/  PLOP3.LUT P0, PT, PT, PT, UP0, 0x80, 0x8 ;  /* 0x000000000008781c */ /* 0x004fc80003f0f008 */
[----:B------:R-:W-:-:S04]  /*01e0*/  SEL R2, RZ, 0xffffffff, !P0 ;  /* 0xffffffffff027807 */ /* 0x000fc80004000000 */
[----:B------:R-:W-:Y:S01]  /*01f0*/  ISETP.NE.AND P0, PT, R2, RZ, PT ;  /* 0x000000ff0200720c */ /* 0x000fe20003f05270 */
[----:B------:R-:W-:-:S12]  /*0200*/  IMAD.U32 R2, RZ, RZ, UR5 ;  /* 0x00000005ff027e24 */ /* 0x000fd8000f8e00ff */
[----:B------:R-:W-:Y:S05]  /*0210*/  @!P0 BRA `(.L_x_4) ;  /* 0xfffffffc00dc8947 */ /* 0x000fea000383ffff */
.L_x_3:
[C---:B------:R-:W-:Y:S01]  /*0220*/  VIADD R4, R2.reuse, 0x10 ;  /* 0x0000001002047836 */ /* 0x040fe20000000000 */
[----:B------:R-:W-:Y:S01]  /*0230*/  UMOV UR5, 0x50 ;  /* 0x0000005000057882 */ /* 0x000fe20000000000 */
[----:B------:R-:W-:Y:S01]  /*0240*/  SHF.L.U32 R3, R3, R2, RZ ;  /* 0x0000000203037219 */ /* 0x000fe200000006ff */
[----:B------:R-:W-:Y:S01]  /*0250*/  ULEA UR5, UR6, UR5, 0x18 ;  /* 0x0000000506057291 */ /* 0x000fe2000f8ec0ff */
[----:B------:R-:W-:Y:S01]  /*0260*/  IMAD.SHL.U32 R2, R2, 0x20, RZ ;  /* 0x0000002002027824 */ /* 0x000fe200078e00ff */
[----:B------:R-:W-:-:S04]  /*0270*/  SHF.L.U32 R4, R5, R4, RZ ;  /* 0x0000000405047219 */ /* 0x000fc800000006ff */
[----:B------:R-:W-:-:S05]  /*0280*/  LOP3.LUT R3, R4, R3, RZ, 0xfc, !PT ;  /* 0x0000000304037212 */ /* 0x000fca00078efcff */
[----:B------:R2:W-:Y:S04]  /*0290*/  ATOMS.OR RZ, [UR5], R3 ;  /* 0x00000003ffff798c */ /* 0x0005e8000b000005 */
[----:B------:R2:W-:Y:S01]  /*02a0*/  STS [UR4], R2 ;  /* 0x00000002ff007988 */ /* 0x0005e20008000804 */
[----:B------:R-:W-:Y:S05]  /*02b0*/  BRA `(.L_x_2) ;  /* 0x0000000000107947 */ /* 0x000fea0003800000 */
.L_x_1:
[----:B------:R-:W-:Y:S01]  /*02c0*/  IMAD.MOV.U32 R3, RZ, RZ, -0x1 ;  /* 0xffffffffff037424 */ /* 0x000fe200078e00ff */
[----:B------:R-:W-:-:S04]  /*02d0*/  MOV R2, 0x300 ;  /* 0x0000030000027802 */ /* 0x000fc80000000f00 */
[----:B------:R2:W-:Y:S03]  /*02e0*/  STS [UR4], R3 ;  /* 0x00000003ff007988 */ /* 0x0005e60008000804 */
[----:B-12---:R-:W-:Y:S05]  /*02f0*/  CALL.REL.NOINC `($__internal_1_$__cuda_sm10x_tcgen05_guardrail_trap_phase_invalid_during_alloc) ;  /* 0x0000002400847944 */ /* 0x006fea0003c00000 */
.L_x_2:
[----:B------:R-:W-:Y:S05]  /*0300*/  WARPSYNC.ALL ;  /* 0x0000000000007948 */ /* 0x000fea0003800000 */
[----:B------:R-:W-:Y:S01]  /*0310*/  NOP ;  /* 0x0000000000007918 */ /* 0x000fe20000000000 */
.L_x_0:
[----:B------:R-:W3:Y:S08]  /*0320*/  S2UR UR4, SR_CgaCtaId ;  /* 0x00000000000479c3 */ /* 0x000ef00000008800 */
[----:B------:R-:W-:Y:S01]  /*0330*/  BAR.SYNC.DEFER_BLOCKING 0x0 ;  /* 0x0000000000007b1d */ /* 0x000fe20000010000 */
[----:B------:R-:W-:-:S05]  /*0340*/  LOP3.LUT R68, R0, 0x7f, RZ, 0xc0, !PT ;  /* 0x0000007f00447812 */ /* 0x000fca00078ec0ff */
[----:B------:R-:W-:Y:S02]  /*0350*/  UMOV UR8, 0x400 ;  /* 0x0000040000087882 */ /* 0x000fe40000000000 */
[----:B--2---:R-:W2:Y:S08]  /*0360*/  LDC R3, c[0x0][0x398] ;  /* 0x0000e600ff037b82 */ /* 0x004eb00000000800 */
[----:B------:R-:W4:Y:S01]  /*0370*/  LDC R10, c[0x0][0x3a0] ;  /* 0x0000e800ff0a7b82 */ /* 0x000f220000000800 */
[----:B---3--:R-:W-:-:S07]  /*0380*/  ULEA UR8, UR4, UR8, 0x18 ;  /* 0x0000000804087291 */ /* 0x008fce000f8ec0ff */
[----:B------:R-:W3:Y:S02]  /*0390*/  S2UR UR11, SR_CTAID.Y ;  /* 0x00000000000b79c3 */ /* 0x000ee40000002600 */
[----:B------:R-:W5:Y:S06]  /*03a0*/  LDS R4, [UR8] ;  /* 0x00000008ff047984 */ /* 0x000f6c0008000800 */
[----:B------:R-:W-:Y:S06]  /*03b0*/  BAR.SYNC.DEFER_BLOCKING 0x0 ;  /* 0x0000000000007b1d */ /* 0x000fec0000010000 */
[----:B------:R-:W-:Y:S05]  /*03c0*/  @P2 BRA `(.L_x_5) ;  /* 0x0000000000182947 */ /* 0x000fea0003800000 */
[----:B------:R-:W-:Y:S01]  /*03d0*/  ELECT P0, URZ, PT ;  /* 0x0000000000ff782f */ /* 0x000fe20003800000 */
[----:B------:R-:W-:Y:S01]  /*03e0*/  IMAD.MOV.U32 R2, RZ, RZ, 0x1 ;  /* 0x00000001ff027424 */ /* 0x000fe200078e00ff */
[----:B------:R-:W-:Y:S01]  /*03f0*/  UMOV UR5, 0x40 ;  /* 0x0000004000057882 */ /* 0x000fe20000000000 */
[----:B------:R-:W-:Y:S01]  /*0400*/  UVIRTCOUNT.DEALLOC.SMPOOL 0x80 ;  /* 0x000000800000784c */ /* 0x000fe20000000000 */
[----:B------:R-:W-:-:S09]  /*0410*/  ULEA UR5, UR4, UR5, 0x18 ;  /* 0x0000000504057291 */ /* 0x000fd2000f8ec0ff */
[----:B------:R5:W-:Y:S03]  /*0420*/  @P0 STS.U8 [UR5], R2 ;  /* 0x00000002ff000988 */ /* 0x000be60008000005 */
.L_x_5:
[----:B------:R-:W5:Y:S01]  /*0430*/  S2UR UR4, SR_CTAID.Z ;  /* 0x00000000000479c3 */ /* 0x000f620000002700 */
[----:B------:R-:W4:Y:S01]  /*0440*/  LDCU UR5, c[0x0][0x370] ;  /* 0x00006e00ff0577ac */ /* 0x000f220008000800 */
[C---:B------:R-:W-:Y:S01]  /*0450*/  ISETP.GE.U32.AND P0, PT, R68.reuse, 0x20, PT ;  /* 0x000000204400780c */ /* 0x040fe20003f06070 */
[----:B--2--5:R-:W-:Y:S01]  /*0460*/  VIADD R2, R3, 0xffffffff ;  /* 0xffffffff03027836 */ /* 0x024fe20000000000 */
[C---:B------:R-:W-:Y:S01]  /*0470*/  ISETP.NE.U32.AND P3, PT, R68.reuse, RZ, PT ;  /* 0x000000ff4400720c */ /* 0x040fe20003f65070 */
[----:B------:R-:W2:Y:S01]  /*0480*/  LDCU UR6, c[0x0][0x374] ;  /* 0x00006e80ff0677ac */ /* 0x000ea20008000800 */
[----:B------:R-:W-:Y:S01]  /*0490*/  LEA R11, R68, UR8, 0x2 ;  /* 0x00000008440b7c11 */ /* 0x000fe2000f8e10ff */
[----:B----4-:R-:W-:Y:S01]  /*04a0*/  VIADD R12, R10, 0xffffffff ;  /* 0xffffffff0a0c7836 */ /* 0x010fe20000000000 */
[----:B------:R-:W4:Y:S01]  /*04b0*/  S2UR UR9, SR_CTAID.X ;  /* 0x00000000000979c3 */ /* 0x000f220000002500 */
[----:B------:R-:W5:Y:S01]  /*04c0*/  LDCU.64 UR14, c[0x0][0x3c0] ;  /* 0x00007800ff0e77ac */ /* 0x000f620008000a00 */
[----:B------:R-:W-:Y:S01]  /*04d0*/  R2UR UR27, R4 ;  /* 0x00000000041b72ca */ /* 0x000fe200000e0000 */
[----:B------:R-:W-:Y:S04]  /*04e0*/  BSSY.RECONVERGENT B0, `(.L_x_6) ;  /* 0x0000011000007945 */ /* 0x000fe80003800200 */
[----:B------:R3:W-:Y:S01]  /*04f0*/  @!P0 STS [R11], RZ ;  /* 0x000000ff0b008388 */ /* 0x0007e20000000800 */
[----:B------:R-:W-:-:S03]  /*0500*/  NOP ;  /* 0x0000000000007918 */ /* 0x000fc60000000000 */
[----:B------:R3:W-:Y:S02]  /*0510*/  @!P3 STS [UR8+0x24], R2 ;  /* 0x00002402ff00b988 */ /* 0x0007e40008000808 */
[----:B--23--:R-:W-:Y:S02]  /*0520*/  UIMAD UR4, UR4, UR6, UR11 ;  /* 0x00000006040472a4 */ /* 0x00cfe4000f8e020b */
[----:B------:R2:W-:Y:S02]  /*0530*/  @!P3 STS [UR8+0x20], R12 ;  /* 0x0000200cff00b988 */ /* 0x0005e40008000808 */
[----:B----4-:R-:W-:-:S04]  /*0540*/  UIMAD UR4, UR4, UR5, UR9 ;  /* 0x00000005040472a4 */ /* 0x010fc8000f8e0209 */
[----:B------:R-:W-:-:S04]  /*0550*/  UIMAD UR4, UR4, 0x180, URZ ;  /* 0x00000180040478a4 */ /* 0x000fc8000f8e02ff */
[----:B-----5:R-:W-:-:S04]  /*0560*/  UIADD3 UR12, UP0, UPT, UR4, UR14, URZ ;  /* 0x0000000e040c7290 */ /* 0x020fc8000ff1e0ff */
[----:B------:R-:W-:Y:S01]  /*0570*/  ULEA.HI.X.SX32 UR13, UR4, UR15, 0x1, UP0 ;  /* 0x0000000f040d7291 */ /* 0x000fe200080f0eff */
[----:B--2---:R-:W-:Y:S11]  /*0580*/  @P3 BRA `(.L_x_7) ;  /* 0x0000000000183947 */ /* 0x004ff60003800000 */
[----:B------:R-:W2:Y:S01]  /*0590*/  LDS R3, [UR8+0x8] ;  /* 0x00000808ff037984 */ /* 0x000ea20008000800 */
[----:B------:R-:W3:Y:S01]  /*05a0*/  LDC.64 R6, c[0x0][0x380] ;  /* 0x0000e000ff067b82 */ /* 0x000ee20000000a00 */
[----:B------:R-:W-:Y:S02]  /*05b0*/  IMAD.MOV.U32 R4, RZ, RZ, 0x70 ;  /* 0x00000070ff047424 */ /* 0x000fe400078e00ff */
[----:B---3--:R3:W-:Y:S03]  /*05c0*/  STS.64 [UR8], R6 ;  /* 0x00000006ff007988 */ /* 0x0087e60008000a08 */
[----:B--2---:R-:W-:-:S05]  /*05d0*/  LOP3.LUT R3, R3, 0x10, R4, 0xd8, !PT ;  /* 0x0000001003037812 */ /* 0x004fca00078ed804 */
[----:B------:R3:W-:Y:S02]  /*05e0*/  STS [UR8+0x8], R3 ;  /* 0x00000803ff007988 */ /* 0x0007e40008000808 */
.L_x_7:
[----:B------:R-:W-:Y:S05]  /*05f0*/  BSYNC.RECONVERGENT B0 ;  /* 0x0000000000007941 */ /* 0x000fea0003800200 */
.L_x_6:
[----:B------:R-:W-:Y:S04]  /*0600*/  BSSY.RECONVERGENT B0, `(.L_x_8) ;  /* 0x000000a000007945 */ /* 0x000fe80003800200 */
[----:B------:R-:W-:Y:S05]  /*0610*/  @P3 BRA `(.L_x_9) ;  /* 0x0000000000203947 */ /* 0x000fea0003800000 */
[----:B---3--:R-:W2:Y:S01]  /*0620*/  LDS R3, [UR8+0x34] ;  /* 0x00003408ff037984 */ /* 0x008ea20008000800 */
[----:B------:R-:W-:Y:S02]  /*0630*/  IMAD.MOV.U32 R4, RZ, RZ, 0x3f000000 ;  /* 0x3f000000ff047424 */ /* 0x000fe400078e00ff */
[----:B------:R-:W-:Y:S01]  /*0640*/  @!P3 IMAD.MOV.U32 R5, RZ, RZ, 0x3f ;  /* 0x0000003fff05b424 */ /* 0x000fe200078e00ff */
[----:B------:R-:W3:Y:S02]  /*0650*/  @!P3 LDS R6, [UR8+0x38] ;  /* 0x00003808ff06b984 */ /* 0x000ee40008000800 */
[----:B--2---:R-:W-:Y:S02]  /*0660*/  LOP3.LUT R3, R3, 0xff000000, R4, 0xb8, !PT ;  /* 0xff00000003037812 */ /* 0x004fe400078eb804 */
[----:B---3--:R-:W-:-:S03]  /*0670*/  @!P3 LOP3.LUT R4, R6, 0xff, R5, 0xb8, !PT ;  /* 0x000000ff0604b812 */ /* 0x008fc600078eb805 */
[----:B------:R2:W-:Y:S04]  /*0680*/  STS [UR8+0x34], R3 ;  /* 0x00003403ff007988 */ /* 0x0005e80008000808 */
[----:B------:R2:W-:Y:S02]  /*0690*/  @!P3 STS [UR8+0x38], R4 ;  /* 0x00003804ff00b988 */ /* 0x0005e40008000808 */
.L_x_9:
[----:B------:R-:W-:Y:S05]  /*06a0*/  BSYNC.RECONVERGENT B0 ;  /* 0x0000000000007941 */ /* 0x000fea0003800200 */
.L_x_8:
[----:B------:R-:W-:Y:S04]  /*06b0*/  BSSY.RECONVERGENT B0, `(.L_x_10) ;  /* 0x000000e000007945 */ /* 0x000fe80003800200 */
[----:B------:R-:W-:Y:S05]  /*06c0*/  @P3 BRA `(.L_x_11) ;  /* 0x0000000000303947 */ /* 0x000fea0003800000 */
[----:B--2---:R-:W2:Y:S01]  /*06d0*/  LDS R4, [UR8+0x34] ;  /* 0x00003408ff047984 */ /* 0x004ea20008000800 */
[----:B------:R-:W4:Y:S03]  /*06e0*/  LDC.64 R8, c[0x0][0x3a8] ;  /* 0x0000ea00ff087b82 */ /* 0x000f260000000a00 */
[----:B---3--:R-:W3:Y:S01]  /*06f0*/  LDS R3, [UR8+0x1c] ;  /* 0x00001c08ff037984 */ /* 0x008ee20008000800 */
[C---:B----4-:R-:W-:Y:S01]  /*0700*/  SHF.L.U64.HI R6, R8.reuse, 0x1, R9 ;  /* 0x0000000108067819 */ /* 0x050fe20000010209 */
[----:B------:R-:W-:-:S03]  /*0710*/  IMAD.SHL.U32 R5, R8, 0x2, RZ ;  /* 0x0000000208057824 */ /* 0x000fc600078e00ff */
[--C-:B------:R-:W-:Y:S02]  /*0720*/  SHF.R.U32.HI R8, RZ, 0x4, R6.reuse ;  /* 0x00000004ff087819 */ /* 0x100fe40000011606 */
[----:B------:R-:W-:-:S05]  /*0730*/  SHF.R.U64 R5, R5, 0x4, R6 ;  /* 0x0000000405057819 */ /* 0x000fca0000001206 */
[----:B------:R4:W-:Y:S01]  /*0740*/  STS [UR8+0xc], R5 ;  /* 0x00000c05ff007988 */ /* 0x0009e20008000808 */
[----:B--2---:R-:W-:Y:S02]  /*0750*/  LOP3.LUT R4, R4, 0x7, RZ, 0xb8, !PT ;  /* 0x0000000704047812 */ /* 0x004fe400078eb8ff */
[----:B---3--:R-:W-:-:S03]  /*0760*/  LOP3.LUT R3, R3, 0xf, R8, 0xb8, !PT ;  /* 0x0000000f03037812 */ /* 0x008fc600078eb808 */
[----:B------:R4:W-:Y:S04]  /*0770*/  STS [UR8+0x34], R4 ;  /* 0x00003404ff007988 */ /* 0x0009e80008000808 */
[----:B------:R4:W-:Y:S02]  /*0780*/  STS [UR8+0x1c], R3 ;  /* 0x00001c03ff007988 */ /* 0x0009e40008000808 */
.L_x_11:
[----:B------:R-:W-:Y:S05]  /*0790*/  BSYNC.RECONVERGENT B0 ;  /* 0x0000000000007941 */ /* 0x000fea0003800200 */
.L_x_10:
[----:B------:R-:W-:Y:S04]  /*07a0*/  BSSY.RECONVERGENT B1, `(.L_x_12) ;  /* 0x000001a000017945 */ /* 0x000fe80003800200 */
[----:B------:R-:W-:Y:S04]  /*07b0*/  BSSY.RELIABLE B0, `(.L_x_13) ;  /* 0x0000015000007945 */ /* 0x000fe80003800100 */
[----:B------:R-:W-:Y:S05]  /*07c0*/  @P3 BRA `(.L_x_14) ;  /* 0x0000000000203947 */ /* 0x000fea0003800000 */
[----:B--234-:R-:W2:Y:S02]  /*07d0*/  LDS R3, [UR8+0x34] ;  /* 0x00003408ff037984 */ /* 0x01cea40008000800 */
[----:B--2---:R-:W-:-:S05]  /*07e0*/  LOP3.LUT R3, R3, 0x38, RZ, 0xb8, !PT ;  /* 0x0000003803037812 */ /* 0x004fca00078eb8ff */
[----:B------:R2:W-:Y:S01]  /*07f0*/  STS [UR8+0x34], R3 ;  /* 0x00003403ff007988 */ /* 0x0005e20008000808 */
[----:B------:R-:W-:Y:S05]  /*0800*/  @P3 BRA `(.L_x_15) ;  /* 0x0000000000203947 */ /* 0x000fea0003800000 */
[----:B--2---:R-:W2:Y:S01]  /*0810*/  LDS R3, [UR8+0x8] ;  /* 0x00000808ff037984 */ /* 0x004ea20008000800 */
[----:B------:R-:W-:-:S05]  /*0820*/  IMAD.MOV.U32 R4, RZ, RZ, 0x780 ;  /* 0x00000780ff047424 */ /* 0x000fca00078e00ff */
[----:B--2---:R-:W-:-:S05]  /*0830*/  LOP3.LUT R3, R3, 0x500, R4, 0xd8, !PT ;  /* 0x0000050003037812 */ /* 0x004fca00078ed804 */
[----:B------:R5:W-:Y:S02]  /*0840*/  STS [UR8+0x8], R3 ;  /* 0x00000803ff007988 */ /* 0x000be40008000808 */
.L_x_14:
[----:B------:R-:W-:Y:S05]  /*0850*/  @P3 BRA `(.L_x_16) ;  /* 0x0000000000283947 */ /* 0x000fea0003800000 */
[----:B--2345:R-:W2:Y:S02]  /*0860*/  LDS R3, [UR8+0x8] ;  /* 0x00000808ff037984 */ /* 0x03cea40008000800 */
[----:B--2---:R-:W-:-:S05]  /*0870*/  LOP3.LUT R3, R3, 0x1800, RZ, 0xb8, !PT ;  /* 0x0000180003037812 */ /* 0x004fca00078eb8ff */
[----:B------:R3:W-:Y:S02]  /*0880*/  STS [UR8+0x8], R3 ;  /* 0x00000803ff007988 */ /* 0x0007e40008000808 */
.L_x_15:
[----:B------:R-:W-:Y:S05]  /*0890*/  @P3 BREAK.RELIABLE B0 ;  /* 0x0000000000003942 */ /* 0x000fea0003800100 */
[----:B------:R-:W-:Y:S05]  /*08a0*/  @P3 BRA `(.L_x_17) ;  /* 0x0000000000243947 */ /* 0x000fea0003800000 */
[----:B------:R-:W4:Y:S01]  /*08b0*/  LDS R4, [UR8+0x8] ;  /* 0x00000808ff047984 */ /* 0x000f220008000800 */
[----:B--23--:R-:W-:-:S05]  /*08c0*/  IMAD.MOV.U32 R3, RZ, RZ, 0x6000 ;  /* 0x00006000ff037424 */ /* 0x00cfca00078e00ff */
[----:B----4-:R-:W-:-:S04]  /*08d0*/  LOP3.LUT R3, R4, 0x6000, R3, 0xd8, !PT ;  /* 0x0000600004037812 */ /* 0x010fc800078ed803 */
[----:B------:R-:W-:-:S05]  /*08e0*/  LOP3.LUT R3, R3, 0x400000, RZ, 0xb8, !PT ;  /* 0x0040000003037812 */ /* 0x000fca00078eb8ff */
[----:B------:R2:W-:Y:S02]  /*08f0*/  STS [UR8+0x8], R3 ;  /* 0x00000803ff007988 */ /* 0x0005e40008000808 */
.L_x_16:
[----:B------:R-:W-:Y:S05]  /*0900*/  BSYNC.RELIABLE B0 ;  /* 0x0000000000007941 */ /* 0x000fea0003800100 */
.L_x_13:
[----:B--2345:R-:W2:Y:S02]  /*0910*/  @!P3 LDS R3, [UR8+0x8] ;  /* 0x00000808ff03b984 */ /* 0x03cea40008000800 */
[----:B--2---:R-:W-:-:S05]  /*0920*/  @!P3 LOP3.LUT R3, R3, 0x8000, RZ, 0xb8, !PT ;  /* 0x000080000303b812 */ /* 0x004fca00078eb8ff */
[----:B------:R4:W-:Y:S02]  /*0930*/  @!P3 STS [UR8+0x8], R3 ;  /* 0x00000803ff00b988 */ /* 0x0009e40008000808 */
.L_x_17:
[----:B------:R-:W-:Y:S05]  /*0940*/  BSYNC.RECONVERGENT B1 ;  /* 0x0000000000017941 */ /* 0x000fea0003800200 */
.L_x_12:
[----:B------:R-:W-:Y:S05]  /*0950*/  WARPSYNC.ALL ;  /* 0x0000000000007948 */ /* 0x000fea0003800000 */
[----:B------:R-:W-:Y:S01]  /*0960*/  NOP ;  /* 0x0000000000007918 */ /* 0x000fe20000000000 */
[----:B------:R-:W-:Y:S05]  /*0970*/  @P0 BRA `(.L_x_18) ;  /* 0x0000000000300947 */ /* 0x000fea0003800000 */
[----:B--234-:R-:W2:Y:S01]  /*0980*/  S2R R3, SR_LANEID ;  /* 0x0000000000037919 */ /* 0x01cea20000000000 */
[----:B------:R-:W-:Y:S05]  /*0990*/  WARPSYNC.ALL ;  /* 0x0000000000007948 */ /* 0x000fea0003800000 */
[----:B------:R-:W-:Y:S01]  /*09a0*/  NOP ;  /* 0x0000000000007918 */ /* 0x000fe20000000000 */
[----:B--2---:R-:W-:-:S05]  /*09b0*/  IMAD.SHL.U32 R3, R3, 0x4, RZ ;  /* 0x0000000403037824 */ /* 0x004fca00078e00ff */
[----:B------:R-:W2:Y:S01]  /*09c0*/  LDS R7, [R3+UR8] ;  /* 0x0000000803077984 */ /* 0x000ea20008000800 */
[----:B------:R-:W-:-:S05]  /*09d0*/  IADD3 R4, P1, PT, R3, UR12, RZ ;  /* 0x0000000c03047c10 */ /* 0x000fca000ff3e0ff */
[----:B------:R-:W-:-:S05]  /*09e0*/  IMAD.X R5, RZ, RZ, UR13, P1 ;  /* 0x0000000dff057e24 */ /* 0x000fca00088e06ff */
[----:B--2---:R5:W2:Y:S01]  /*09f0*/  ATOMG.E.EXCH.STRONG.GPU PT, RZ, [R4], R7 ;  /* 0x0000000704ff73a8 */ /* 0x004aa200041ee100 */
[----:B------:R-:W-:-:S04]  /*0a00*/  DEPBAR {5,4,3,2,1,0} ;  /* 0x0000003f0000791a */ /* 0x000fc80000000000 */
[----:B------:R-:W3:Y:S02]  /*0a10*/  CCTL.E.C.LDCU.IV.DEEP [UR12] ;  /* 0x000000000c007540 */ /* 0x000ee40009c08000 */
[----:B---3--:R5:W-:Y:S01]  /*0a20*/  UTMACCTL.IV [UR12] ;  /* 0x000000000c0079b9 */ /* 0x008be20008000000 */
[----:B------:R-:W-:Y:S01]  /*0a30*/  NOP ;  /* 0x0000000000007918 */ /* 0x000fe20000000000 */
.L_x_18:
[----:B------:R-:W-:Y:S05]  /*0a40*/  @P0 BRA `(.L_x_19) ;  /* 0x00000000000c0947 */ /* 0x000fea0003800000 */
[----:B------:R0:W-:Y:S01]  /*0a50*/  UTMACMDFLUSH ;  /* 0x00000000000079b7 */ /* 0x0001e20000000000 */
[----:B------:R-:W-:Y:S05]  /*0a60*/  @P0 BRA `(.L_x_19) ;  /* 0x0000000000040947 */ /* 0x000fea0003800000 */
[----:B------:R-:W-:-:S04]  /*0a70*/  DEPBAR.LE SB0, 0x0 ;  /* 0x000080000000791a */ /* 0x000fc80000000000 */
.L_x_19:
[----:B------:R-:W-:Y:S05]  /*0a80*/  WARPSYNC.ALL ;  /* 0x0000000000007948 */ /* 0x000fea0003800000 */
[----:B------:R-:W-:Y:S01]  /*0a90*/  NOP ;  /* 0x0000000000007918 */ /* 0x000fe20000000000 */
[----:B--2---:R-:W-:Y:S06]  /*0aa0*/  BAR.SYNC.DEFER_BLOCKING 0x0 ;  /* 0x0000000000007b1d */ /* 0x004fec0000010000 */
[----:B------:R-:W-:Y:S02]  /*0ab0*/  BSSY.RECONVERGENT B1, `(.L_x_20) ;  /* 0x000000b000017945 */ /* 0x000fe40003800200 */
[----:B------:R-:W-:Y:S06]  /*0ac0*/  BAR.SYNC.DEFER_BLOCKING 0x0 ;  /* 0x0000000000007b1d */ /* 0x000fec0000010000 */
[----:B------:R2:W-:Y:S01]  /*0ad0*/  @!P0 STS [R11], RZ ;  /* 0x000000ff0b008388 */ /* 0x0005e20000000800 */
[----:B------:R-:W-:Y:S01]  /*0ae0*/  NOP ;  /* 0x0000000000007918 */ /* 0x000fe20000000000 */
[----:B------:R-:W-:Y:S05]  /*0af0*/  @P3 BRA `(.L_x_21) ;  /* 0x0000000000183947 */ /* 0x000fea0003800000 */
[----:B---34-:R-:W3:Y:S01]  /*0b00*/  LDS R3, [UR8+0x8] ;  /* 0x00000808ff037984 */ /* 0x018ee20008000800 */
[----:B-----5:R-:W4:Y:S01]  /*0b10*/  LDC.64 R6, c[0x0][0x388] ;  /* 0x0000e200ff067b82 */ /* 0x020f220000000a00 */
[----:B------:R-:W-:Y:S02]  /*0b20*/  IMAD.MOV.U32 R4, RZ, RZ, 0x70 ;  /* 0x00000070ff047424 */ /* 0x000fe400078e00ff */
[----:B----4-:R4:W-:Y:S03]  /*0b30*/  STS.64 [UR8], R6 ;  /* 0x00000006ff007988 */ /* 0x0109e60008000a08 */
[----:B---3--:R-:W-:-:S05]  /*0b40*/  LOP3.LUT R3, R3, 0x10, R4, 0xd8, !PT ;  /* 0x0000001003037812 */ /* 0x008fca00078ed804 */
[----:B------:R4:W-:Y:S02]  /*0b50*/  STS [UR8+0x8], R3 ;  /* 0x00000803ff007988 */ /* 0x0009e40008000808 */
.L_x_21:
[----:B-----5:R-:W-:Y:S05]  /*0b60*/  BSYNC.RECONVERGENT B1 ;  /* 0x0000000000017941 */ /* 0x020fea0003800200 */
.L_x_20:
[----:B------:R-:W-:Y:S04]  /*0b70*/  BSSY.RECONVERGENT B2, `(.L_x_22) ;  /* 0x000000f000027945 */ /* 0x000fe80003800200 */
[----:B------:R-:W-:Y:S04]  /*0b80*/  BSSY.RELIABLE B1, `(.L_x_23) ;  /* 0x000000c000017945 */ /* 0x000fe80003800100 */
[----:B------:R-:W-:Y:S05]  /*0b90*/  @P3 BRA `(.L_x_24) ;  /* 0x0000000000283947 */ /* 0x000fea0003800000 */
[----:B---34-:R-:W3:Y:S01]  /*0ba0*/  LDS R3, [UR8+0x34] ;  /* 0x00003408ff037984 */ /* 0x018ee20008000800 */
[----:B------:R-:W-:Y:S01]  /*0bb0*/  IMAD.MOV.U32 R4, RZ, RZ, 0x3f000000 ;  /* 0x3f000000ff047424 */ /* 0x000fe200078e00ff */
[----:B------:R-:W-:Y:S05]  /*0bc0*/  @P3 BREAK.RELIABLE B1 ;  /* 0x0000000000013942 */ /* 0x000fea0003800100 */
[----:B---3--:R-:W-:-:S05]  /*0bd0*/  LOP3.LUT R3, R3, 0xff000000, R4, 0xb8, !PT ;  /* 0xff00000003037812 */ /* 0x008fca00078eb804 */
[----:B------:R3:W-:Y:S01]  /*0be0*/  STS [UR8+0x34], R3 ;  /* 0x00003403ff007988 */ /* 0x0007e20008000808 */
[----:B------:R-:W-:Y:S05]  /*0bf0*/  @P3 BRA `(.L_x_25) ;  /* 0x0000000000183947 */ /* 0x000fea0003800000 */
[----:B------:R-:W4:Y:S01]  /*0c00*/  LDS R4, [UR8+0x38] ;  /* 0x00003808ff047984 */ /* 0x000f220008000800 */
[----:B---3--:R-:W-:-:S05]  /*0c10*/  IMAD.MOV.U32 R3, RZ, RZ, 0x7f ;  /* 0x0000007fff037424 */ /* 0x008fca00078e00ff */
[----:B----4-:R-:W-:-:S05]  /*0c20*/  LOP3.LUT R3, R4, 0xff, R3, 0xb8, !PT ;  /* 0x000000ff04037812 */ /* 0x010fca00078eb803 */
[----:B------:R5:W-:Y:S02]  /*0c30*/  STS [UR8+0x38], R3 ;  /* 0x00003803ff007988 */ /* 0x000be40008000808 */
.L_x_24:
[----:B------:R-:W-:Y:S05]  /*0c40*/  BSYNC.RELIABLE B1 ;  /* 0x0000000000017941 */ /* 0x000fea0003800100 */
.L_x_23:
[----:B------:R2:W-:Y:S02]  /*0c50*/  @!P3 STS [UR8+0x20], R12 ;  /* 0x0000200cff00b988 */ /* 0x0005e40008000808 */
.L_x_25:
[----:B------:R-:W-:Y:S05]  /*0c60*/  BSYNC.RECONVERGENT B2 ;  /* 0x0000000000027941 */ /* 0x000fea0003800200 */
.L_x_22:
[----:B------:R-:W-:Y:S05]  /*0c70*/  WARPSYNC.ALL ;  /* 0x0000000000007948 */ /* 0x000fea0003800000 */
[----:B------:R-:W-:Y:S01]  /*0c80*/  NOP ;  /* 0x0000000000007918 */ /* 0x000fe20000000000 */
[----:B---345:R-:W3:Y:S01]  /*0c90*/  LDC R3, c[0x0][0x39c] ;  /* 0x0000e700ff037b82 */ /* 0x038ee20000000800 */
[----:B------:R-:W-:Y:S01]  /*0ca0*/  BSSY.RECONVERGENT B2, `(.L_x_26) ;  /* 0x0000010000027945 */ /* 0x000fe20003800200 */
[----:B---3--:R-:W-:-:S05]  /*0cb0*/  VIADD R3, R3, 0xffffffff ;  /* 0xffffffff03037836 */ /* 0x008fca0000000000 */
[----:B------:R3:W-:Y:S01]  /*0cc0*/  @!P3 STS [UR8+0x24], R3 ;  /* 0x00002403ff00b988 */ /* 0x0007e20008000808 */
[----:B------:R-:W-:Y:S05]  /*0cd0*/  @P3 BRA `(.L_x_27) ;  /* 0x0000000000303947 */ /* 0x000fea0003800000 */
[----:B------:R-:W4:Y:S01]  /*0ce0*/  LDS R5, [UR8+0x34] ;  /* 0x00003408ff057984 */ /* 0x000f220008000800 */
[----:B------:R-:W5:Y:S03]  /*0cf0*/  LDC.64 R6, c[0x0][0x3b0] ;  /* 0x0000ec00ff067b82 */ /* 0x000f660000000a00 */
[----:B------:R-:W2:Y:S01]  /*0d00*/  LDS R4, [UR8+0x1c] ;  /* 0x00001c08ff047984 */ /* 0x000ea20008000800 */
[C---:B-----5:R-:W-:Y:S01]  /*0d10*/  SHF.L.U64.HI R7, R6.reuse, 0x1, R7 ;  /* 0x0000000106077819 */ /* 0x060fe20000010207 */
[----:B------:R-:W-:-:S03]  /*0d20*/  IMAD.SHL.U32 R6, R6, 0x2, RZ ;  /* 0x0000000206067824 */ /* 0x000fc600078e00ff */
[--C-:B------:R-:W-:Y:S02]  /*0d30*/  SHF.R.U32.HI R9, RZ, 0x4, R7.reuse ;  /* 0x00000004ff097819 */ /* 0x100fe40000011607 */
[----:B------:R-:W-:-:S05]  /*0d40*/  SHF.R.U64 R6, R6, 0x4, R7 ;  /* 0x0000000406067819 */ /* 0x000fca0000001207 */
[----:B------:R5:W-:Y:S01]  /*0d50*/  STS [UR8+0xc], R6 ;  /* 0x00000c06ff007988 */ /* 0x000be20008000808 */
[----:B----4-:R-:W-:Y:S02]  /*0d60*/  LOP3.LUT R5, R5, 0x7, RZ, 0xb8, !PT ;  /* 0x0000000705057812 */ /* 0x010fe400078eb8ff */
[----:B--2---:R-:W-:-:S03]  /*0d70*/  LOP3.LUT R4, R4, 0xf, R9, 0xb8, !PT ;  /* 0x0000000f04047812 */ /* 0x004fc600078eb809 */
[----:B------:R5:W-:Y:S04]  /*0d80*/  STS [UR8+0x34], R5 ;  /* 0x00003405ff007988 */ /* 0x000be80008000808 */
[----:B------:R5:W-:Y:S02]  /*0d90*/  STS [UR8+0x1c], R4 ;  /* 0x00001c04ff007988 */ /* 0x000be40008000808 */
.L_x_27:
[----:B------:R-:W-:Y:S05]  /*0da0*/  BSYNC.RECONVERGENT B2 ;  /* 0x0000000000027941 */ /* 0x000fea0003800200 */
.L_x_26:
[----:B------:R-:W-:Y:S04]  /*0db0*/  BSSY.RECONVERGENT B3, `(.L_x_28) ;  /* 0x000001a000037945 */ /* 0x000fe80003800200 */
[----:B------:R-:W-:Y:S04]  /*0dc0*/  BSSY.RELIABLE B2, `(.L_x_29) ;  /* 0x0000015000027945 */ /* 0x000fe80003800100 */
[----:B------:R-:W-:Y:S05]  /*0dd0*/  @P3 BRA `(.L_x_30) ;  /* 0x0000000000203947 */ /* 0x000fea0003800000 */
[----:B-----5:R-:W4:Y:S02]  /*0de0*/  LDS R4, [UR8+0x34] ;  /* 0x00003408ff047984 */ /* 0x020f240008000800 */
[----:B----4-:R-:W-:-:S05]  /*0df0*/  LOP3.LUT R4, R4, 0x38, RZ, 0xb8, !PT ;  /* 0x0000003804047812 */ /* 0x010fca00078eb8ff */
[----:B------:R4:W-:Y:S01]  /*0e00*/  STS [UR8+0x34], R4 ;  /* 0x00003404ff007988 */ /* 0x0009e20008000808 */
[----:B------:R-:W-:Y:S05]  /*0e10*/  @P3 BRA `(.L_x_31) ;  /* 0x0000000000203947 */ /* 0x000fea0003800000 */
[----:B----4-:R-:W4:Y:S01]  /*0e20*/  LDS R4, [UR8+0x8] ;  /* 0x00000808ff047984 */ /* 0x010f220008000800 */
[----:B------:R-:W-:-:S05]  /*0e30*/  IMAD.MOV.U32 R5, RZ, RZ, 0x780 ;  /* 0x00000780ff057424 */ /* 0x000fca00078e00ff */
[----:B----4-:R-:W-:-:S05]  /*0e40*/  LOP3.LUT R4, R4, 0x500, R5, 0xd8, !PT ;  /* 0x0000050004047812 */ /* 0x010fca00078ed805 */
[----:B------:R4:W-:Y:S02]  /*0e50*/  STS [UR8+0x8], R4 ;  /* 0x00000804ff007988 */ /* 0x0009e40008000808 */
.L_x_30:
[----:B------:R-:W-:Y:S05]  /*0e60*/  @P3 BRA `(.L_x_32) ;  /* 0x0000000000283947 */ /* 0x000fea0003800000 */
[----:B----45:R-:W4:Y:S02]  /*0e70*/  LDS R4, [UR8+0x8] ;  /* 0x00000808ff047984 */ /* 0x030f240008000800 */
[----:B----4-:R-:W-:-:S05]  /*0e80*/  LOP3.LUT R4, R4, 0x1800, RZ, 0xb8, !PT ;  /* 0x0000180004047812 */ /* 0x010fca00078eb8ff */
[----:B------:R5:W-:Y:S02]  /*0e90*/  STS [UR8+0x8], R4 ;  /* 0x00000804ff007988 */ /* 0x000be40008000808 */
.L_x_31:
[----:B------:R-:W-:Y:S05]  /*0ea0*/  @P3 BREAK.RELIABLE B2 ;  /* 0x0000000000023942 */ /* 0x000fea0003800100 */
[----:B------:R-:W-:Y:S05]  /*0eb0*/  @P3 BRA `(.L_x_33) ;  /* 0x0000000000243947 */ /* 0x000fea0003800000 */
[----:B----45:R-:W4:Y:S01]  /*0ec0*/  LDS R4, [UR8+0x8] ;  /* 0x00000808ff047984 */ /* 0x030f220008000800 */
[----:B------:R-:W-:-:S05]  /*0ed0*/  IMAD.MOV.U32 R5, RZ, RZ, 0x6000 ;  /* 0x00006000ff057424 */ /* 0x000fca00078e00ff */
[----:B----4-:R-:W-:-:S04]  /*0ee0*/  LOP3.LUT R4, R4, 0x6000, R5, 0xd8, !PT ;  /* 0x0000600004047812 */ /* 0x010fc800078ed805 */
[----:B------:R-:W-:-:S05]  /*0ef0*/  LOP3.LUT R4, R4, 0x400000, RZ, 0xb8, !PT ;  /* 0x0040000004047812 */ /* 0x000fca00078eb8ff */
[----:B------:R4:W-:Y:S02]  /*0f00*/  STS [UR8+0x8], R4 ;  /* 0x00000804ff007988 */ /* 0x0009e40008000808 */
.L_x_32:
[----:B------:R-:W-:Y:S05]  /*0f10*/  BSYNC.RELIABLE B2 ;  /* 0x0000000000027941 */ /* 0x000fea0003800100 */
.L_x_29:
[----:B----45:R-:W4:Y:S02]  /*0f20*/  @!P3 LDS R4, [UR8+0x8] ;  /* 0x00000808ff04b984 */ /* 0x030f240008000800 */
[----:B----4-:R-:W-:-:S05]  /*0f30*/  @!P3 LOP3.LUT R4, R4, 0x8000, RZ, 0xb8, !PT ;  /* 0x000080000404b812 */ /* 0x010fca00078eb8ff */
[----:B------:R4:W-:Y:S02]  /*0f40*/  @!P3 STS [UR8+0x8], R4 ;  /* 0x00000804ff00b988 */ /* 0x0009e40008000808 */
.L_x_33:
[----:B------:R-:W-:Y:S05]  /*0f50*/  BSYNC.RECONVERGENT B3 ;  /* 0x0000000000037941 */ /* 0x000fea0003800200 */
.L_x_28:
[----:B------:R-:W-:Y:S05]  /*0f60*/  WARPSYNC.ALL ;  /* 0x0000000000007948 */ /* 0x000fea0003800000 */
[----:B------:R-:W-:Y:S01]  /*0f70*/  NOP ;  /* 0x0000000000007918 */ /* 0x000fe20000000000 */
[----:B------:R-:W-:-:S04]  /*0f80*/  UIADD3 UR5, UPT, UPT, UR4, 0x80, URZ ;  /* 0x0000008004057890 */ /* 0x000fc8000fffe0ff */
[----:B------:R-:W-:-:S04]  /*0f90*/  UIADD3 UR6, UP0, UPT, UR5, UR14, URZ ;  /* 0x0000000e05067290 */ /* 0x000fc8000ff1e0ff */
[----:B------:R-:W-:Y:S01]  /*0fa0*/  ULEA.HI.X.SX32 UR7, UR5, UR15, 0x1, UP0 ;  /* 0x0000000f05077291 */ /* 0x000fe200080f0eff */
[----:B------:R-:W-:Y:S11]  /*0fb0*/  @P0 BRA `(.L_x_34) ;  /* 0x0000000000300947 */ /* 0x000ff60003800000 */
[----:B----45:R-:W4:Y:S01]  /*0fc0*/  S2R R4, SR_LANEID ;  /* 0x0000000000047919 */ /* 0x030f220000000000 */
[----:B------:R-:W-:Y:S05]  /*0fd0*/  WARPSYNC.ALL ;  /* 0x0000000000007948 */ /* 0x000fea0003800000 */
[----:B------:R-:W-:Y:S01]  /*0fe0*/  NOP ;  /* 0x0000000000007918 */ /* 0x000fe20000000000 */
[----:B----4-:R-:W-:-:S05]  /*0ff0*/  IMAD.SHL.U32 R6, R4, 0x4, RZ ;  /* 0x0000000404067824 */ /* 0x010fca00078e00ff */
[----:B------:R-:W4:Y:S01]  /*1000*/  LDS R7, [R6+UR8] ;  /* 0x0000000806077984 */ /* 0x000f220008000800 */
[----:B------:R-:W-:-:S05]  /*1010*/  IADD3 R4, P1, PT, R6, UR6, RZ ;  /* 0x0000000606047c10 */ /* 0x000fca000ff3e0ff */
[----:B------:R-:W-:-:S05]  /*1020*/  IMAD.X R5, RZ, RZ, UR7, P1 ;  /* 0x00000007ff057e24 */ /* 0x000fca00088e06ff */
[----:B----4-:R4:W5:Y:S01]  /*1030*/  ATOMG.E.EXCH.STRONG.GPU PT, RZ, [R4], R7 ;  /* 0x0000000704ff73a8 */ /* 0x01096200041ee100 */
[----:B------:R-:W-:-:S04]  /*1040*/  DEPBAR {5,4,3,2,1,0} ;  /* 0x0000003f0000791a */ /* 0x000fc80000000000 */
[----:B------:R-:W2:Y:S02]  /*1050*/  CCTL.E.C.LDCU.IV.DEEP [UR6] ;  /* 0x0000000006007540 */ /* 0x000ea40009c08000 */
[----:B--2---:R4:W-:Y:S01]  /*1060*/  UTMACCTL.IV [UR6] ;  /* 0x00000000060079b9 */ /* 0x0049e20008000000 */
[----:B------:R-:W-:Y:S01]  /*1070*/  NOP ;  /* 0x0000000000007918 */ /* 0x000fe20000000000 */
.L_x_34:
[----:B------:R-:W-:Y:S05]  /*1080*/  @P0 BRA `(.L_x_35) ;  /* 0x00000000000c0947 */ /* 0x000fea0003800000 */
[----:B------:R0:W-:Y:S01]  /*1090*/  UTMACMDFLUSH ;  /* 0x00000000000079b7 */ /* 0x0001e20000000000 */
[----:B------:R-:W-:Y:S05]  /*10a0*/  @P0 BRA `(.L_x_35) ;  /* 0x0000000000040947 */ /* 0x000fea0003800000 */
[----:B------:R-:W-:-:S04]  /*10b0*/  DEPBAR.LE SB0, 0x0 ;  /* 0x000080000000791a */ /* 0x000fc80000000000 */
.L_x_35:
[----:B------:R-:W-:Y:S05]  /*10c0*/  WARPSYNC.ALL ;  /* 0x0000000000007948 */ /* 0x000fea0003800000 */
[----:B------:R-:W-:Y:S01]  /*10d0*/  NOP ;  /* 0x0000000000007918 */ /* 0x000fe20000000000 */
[----:B-----5:R-:W-:Y:S06]  /*10e0*/  BAR.SYNC.DEFER_BLOCKING 0x0 ;  /* 0x0000000000007b1d */ /* 0x020fec0000010000 */
[----:B------:R-:W-:Y:S02]  /*10f0*/  BSSY.RECONVERGENT B3, `(.L_x_36) ;  /* 0x000000b000037945 */ /* 0x000fe40003800200 */
[----:B------:R-:W-:Y:S06]  /*1100*/  BAR.SYNC.DEFER_BLOCKING 0x0 ;  /* 0x0000000000007b1d */ /* 0x000fec0000010000 */
[----:B------:R5:W-:Y:S01]  /*1110*/  @!P0 STS [R11], RZ ;  /* 0x000000ff0b008388 */ /* 0x000be20000000800 */
[----:B------:R-:W-:Y:S01]  /*1120*/  NOP ;  /* 0x0000000000007918 */ /* 0x000fe20000000000 */
[----:B------:R-:W-:Y:S05]  /*1130*/  @P3 BRA `(.L_x_37) ;  /* 0x0000000000183947 */ /* 0x000fea0003800000 */
[----:B----4-:R-:W4:Y:S01]  /*1140*/  LDS R4, [UR8+0x8] ;  /* 0x00000808ff047984 */ /* 0x010f220008000800 */
[----:B------:R-:W2:Y:S01]  /*1150*/  LDC.64 R6, c[0x0][0x390] ;  /* 0x0000e400ff067b82 */ /* 0x000ea20000000a00 */
[----:B------:R-:W-:Y:S02]  /*1160*/  IMAD.MOV.U32 R5, RZ, RZ, 0x70 ;  /* 0x00000070ff057424 */ /* 0x000fe400078e00ff */
[----:B--2---:R2:W-:Y:S03]  /*1170*/  STS.64 [UR8], R6 ;  /* 0x00000006ff007988 */ /* 0x0045e60008000a08 */
[----:B----4-:R-:W-:-:S05]  /*1180*/  LOP3.LUT R4, R4, 0x10, R5, 0xd8, !PT ;  /* 0x0000001004047812 */ /* 0x010fca00078ed805 */
[----:B------:R2:W-:Y:S02]  /*1190*/  STS [UR8+0x8], R4 ;  /* 0x00000804ff007988 */ /* 0x0005e40008000808 */
.L_x_37:
[----:B----4-:R-:W-:Y:S05]  /*11a0*/  BSYNC.RECONVERGENT B3 ;  /* 0x0000000000037941 */ /* 0x010fea0003800200 */
.L_x_36:
[----:B------:R-:W-:Y:S04]  /*11b0*/  BSSY.RECONVERGENT B4, `(.L_x_38) ;  /* 0x0000011000047945 */ /* 0x000fe80003800200 */
[----:B------:R-:W-:Y:S04]  /*11c0*/  BSSY.RELIABLE B3, `(.L_x_39) ;  /* 0x000000e000037945 */ /* 0x000fe80003800100 */
[----:B------:R-:W-:Y:S05]  /*11d0*/  @P3 BRA `(.L_x_40) ;  /* 0x0000000000243947 */ /* 0x000fea0003800000 */
[----:B--2---:R-:W2:Y:S01]  /*11e0*/  LDS R4, [UR8+0x34] ;  /* 0x00003408ff047984 */ /* 0x004ea20008000800 */
[----:B------:R-:W-:-:S05]  /*11f0*/  IMAD.MOV.U32 R5, RZ, RZ, 0x3f000000 ;  /* 0x3f000000ff057424 */ /* 0x000fca00078e00ff */
[----:B--2---:R-:W-:-:S05]  /*1200*/  LOP3.LUT R4, R4, 0xff000000, R5, 0xb8, !PT ;  /* 0xff00000004047812 */ /* 0x004fca00078eb805 */
[----:B------:R2:W-:Y:S01]  /*1210*/  STS [UR8+0x34], R4 ;  /* 0x00003404ff007988 */ /* 0x0005e20008000808 */
[----:B------:R-:W-:Y:S05]  /*1220*/  @P3 BRA `(.L_x_41) ;  /* 0x00000000001c3947 */ /* 0x000fea0003800000 */
[----:B--2---:R-:W2:Y:S01]  /*1230*/  LDS R4, [UR8+0x38] ;  /* 0x00003808ff047984 */ /* 0x004ea20008000800 */
[----:B------:R-:W-:-:S05]  /*1240*/  IMAD.MOV.U32 R5, RZ, RZ, 0x3f ;  /* 0x0000003fff057424 */ /* 0x000fca00078e00ff */
[----:B--2---:R-:W-:-:S05]  /*1250*/  LOP3.LUT R4, R4, 0xff, R5, 0xb8, !PT ;  /* 0x000000ff04047812 */ /* 0x004fca00078eb805 */
[----:B------:R4:W-:Y:S02]  /*1260*/  STS [UR8+0x38], R4 ;  /* 0x00003804ff007988 */ /* 0x0009e40008000808 */
.L_x_40:
[----:B------:R-:W-:Y:S05]  /*1270*/  @P3 BREAK.RELIABLE B3 ;  /* 0x0000000000033942 */ /* 0x000fea0003800100 */
[----:B------:R-:W-:Y:S05]  /*1280*/  @P3 BRA `(.L_x_42) ;  /* 0x00000000000c3947 */ /* 0x000fea0003800000 */
[----:B------:R2:W-:Y:S02]  /*1290*/  STS [UR8+0x20], R3 ;  /* 0x00002003ff007988 */ /* 0x0005e40008000808 */
.L_x_41:
[----:B------:R-:W-:Y:S05]  /*12a0*/  BSYNC.RELIABLE B3 ;  /* 0x0000000000037941 */ /* 0x000fea0003800100 */
.L_x_39:
[----:B------:R2:W-:Y:S02]  /*12b0*/  @!P3 STS [UR8+0x24], R2 ;  /* 0x00002402ff00b988 */ /* 0x0005e40008000808 */
.L_x_42:
[----:B------:R-:W-:Y:S05]  /*12c0*/  BSYNC.RECONVERGENT B4 ;  /* 0x0000000000047941 */ /* 0x000fea0003800200 */
.L_x_38:
[----:B------:R-:W-:Y:S05]  /*12d0*/  WARPSYNC.ALL ;  /* 0x0000000000007948 */ /* 0x000fea0003800000 */
[----:B------:R-:W-:Y:S01]  /*12e0*/  NOP ;  /* 0x0000000000007918 */ /* 0x000fe20000000000 */
[----:B------:R-:W-:Y:S04]  /*12f0*/  BSSY.RECONVERGENT B4, `(.L_x_43) ;  /* 0x000000e000047945 */ /* 0x000fe80003800200 */
[----:B------:R-:W-:Y:S05]  /*1300*/  @P3 BRA `(.L_x_44) ;  /* 0x0000000000303947 */ /* 0x000fea0003800000 */
[----:B--23--:R-:W2:Y:S01]  /*1310*/  LDS R3, [UR8+0x34] ;  /* 0x00003408ff037984 */ /* 0x00cea20008000800 */
[----:B----4-:R-:W3:Y:S03]  /*1320*/  LDC.64 R4, c[0x0][0x3b8] ;  /* 0x0000ee00ff047b82 */ /* 0x010ee60000000a00 */
[----:B------:R-:W4:Y:S01]  /*1330*/  LDS R2, [UR8+0x1c] ;  /* 0x00001c08ff027984 */ /* 0x000f220008000800 */
[C---:B---3--:R-:W-:Y:S01]  /*1340*/  SHF.L.U64.HI R5, R4.reuse, 0x1, R5 ;  /* 0x0000000104057819 */ /* 0x048fe20000010205 */
[----:B------:R-:W-:-:S03]  /*1350*/  IMAD.SHL.U32 R4, R4, 0x2, RZ ;  /* 0x0000000204047824 */ /* 0x000fc600078e00ff */
[--C-:B------:R-:W-:Y:S02]  /*1360*/  SHF.R.U32.HI R7, RZ, 0x4, R5.reuse ;  /* 0x00000004ff077819 */ /* 0x100fe40000011605 */
[----:B------:R-:W-:-:S05]  /*1370*/  SHF.R.U64 R4, R4, 0x4, R5 ;  /* 0x0000000404047819 */ /* 0x000fca0000001205 */
[----:B------:R3:W-:Y:S01]  /*1380*/  STS [UR8+0xc], R4 ;  /* 0x00000c04ff007988 */ /* 0x0007e20008000808 */
[----:B--2---:R-:W-:Y:S02]  /*1390*/  LOP3.LUT R3, R3, 0x7, RZ, 0xb8, !PT ;  /* 0x0000000703037812 */ /* 0x004fe400078eb8ff */
[----:B----4-:R-:W-:-:S03]  /*13a0*/  LOP3.LUT R2, R2, 0xf, R7, 0xb8, !PT ;  /* 0x0000000f02027812 */ /* 0x010fc600078eb807 */
[----:B------:R3:W-:Y:S04]  /*13b0*/  STS [UR8+0x34], R3 ;  /* 0x00003403ff007988 */ /* 0x0007e80008000808 */
[----:B------:R3:W-:Y:S02]  /*13c0*/  STS [UR8+0x1c], R2 ;  /* 0x00001c02ff007988 */ /* 0x0007e40008000808 */
.L_x_44:
[----:B------:R-:W-:Y:S05]  /*13d0*/  BSYNC.RECONVERGENT B4 ;  /* 0x0000000000047941 */ /* 0x000fea0003800200 */
.L_x_43:
[----:B------:R-:W-:Y:S04]  /*13e0*/  BSSY.RECONVERGENT B5, `(.L_x_45) ;  /* 0x000001a000057945 */ /* 0x000fe80003800200 */
[----:B------:R-:W-:Y:S04]  /*13f0*/  BSSY.RELIABLE B4, `(.L_x_46) ;  /* 0x0000015000047945 */ /* 0x000fe80003800100 */
[----:B------:R-:W-:Y:S05]  /*1400*/  @P3 BRA `(.L_x_47) ;  /* 0x0000000000203947 */ /* 0x000fea0003800000 */
[----:B--23--:R-:W2:Y:S02]  /*1410*/  LDS R2, [UR8+0x34] ;  /* 0x00003408ff027984 */ /* 0x00cea40008000800 */
[----:B--2---:R-:W-:-:S05]  /*1420*/  LOP3.LUT R2, R2, 0x38, RZ, 0xb8, !PT ;  /* 0x0000003802027812 */ /* 0x004fca00078eb8ff */
[----:B------:R2:W-:Y:S01]  /*1430*/  STS [UR8+0x34], R2 ;  /* 0x00003402ff007988 */ /* 0x0005e20008000808 */
[----:B------:R-:W-:Y:S05]  /*1440*/  @P3 BRA `(.L_x_48) ;  /* 0x0000000000203947 */ /* 0x000fea0003800000 */
[----:B--2---:R-:W2:Y:S01]  /*1450*/  LDS R2, [UR8+0x8] ;  /* 0x00000808ff027984 */ /* 0x004ea20008000800 */
[----:B------:R-:W-:-:S05]  /*1460*/  IMAD.MOV.U32 R3, RZ, RZ, 0x780 ;  /* 0x00000780ff037424 */ /* 0x000fca00078e00ff */
[----:B--2---:R-:W-:-:S05]  /*1470*/  LOP3.LUT R2, R2, 0x500, R3, 0xd8, !PT ;  /* 0x0000050002027812 */ /* 0x004fca00078ed803 */
[----:B------:R2:W-:Y:S02]  /*1480*/  STS [UR8+0x8], R2 ;  /* 0x00000802ff007988 */ /* 0x0005e40008000808 */
.L_x_47:
[----:B------:R-:W-:Y:S05]  /*1490*/  @P3 BRA `(.L_x_49) ;  /* 0x0000000000283947 */ /* 0x000fea0003800000 */
[----:B--23--:R-:W2:Y:S02]  /*14a0*/  LDS R2, [UR8+0x8] ;  /* 0x00000808ff027984 */ /* 0x00cea40008000800 */
[----:B--2---:R-:W-:-:S05]  /*14b0*/  LOP3.LUT R2, R2, 0x1800, RZ, 0xb8, !PT ;  /* 0x0000180002027812 */ /* 0x004fca00078eb8ff */
[----:B------:R3:W-:Y:S02]  /*14c0*/  STS [UR8+0x8], R2 ;  /* 0x00000802ff007988 */ /* 0x0007e40008000808 */
.L_x_48:
[----:B------:R-:W-:Y:S05]  /*14d0*/  @P3 BREAK.RELIABLE B4 ;  /* 0x0000000000043942 */ /* 0x000fea0003800100 */
[----:B------:R-:W-:Y:S05]  /*14e0*/  @P3 BRA `(.L_x_50) ;  /* 0x0000000000243947 */ /* 0x000fea0003800000 */
[----:B--23--:R-:W2:Y:S01]  /*14f0*/  LDS R2, [UR8+0x8] ;  /* 0x00000808ff027984 */ /* 0x00cea20008000800 */
[----:B------:R-:W-:-:S05]  /*1500*/  IMAD.MOV.U32 R3, RZ, RZ, 0x6000 ;  /* 0x00006000ff037424 */ /* 0x000fca00078e00ff */
[----:B--2---:R-:W-:-:S04]  /*1510*/  LOP3.LUT R2, R2, 0x6000, R3, 0xd8, !PT ;  /* 0x0000600002027812 */ /* 0x004fc800078ed803 */
[----:B------:R-:W-:-:S05]  /*1520*/  LOP3.LUT R2, R2, 0x400000, RZ, 0xb8, !PT ;  /* 0x0040000002027812 */ /* 0x000fca00078eb8ff */
[----:B------:R2:W-:Y:S02]  /*1530*/  STS [UR8+0x8], R2 ;  /* 0x00000802ff007988 */ /* 0x0005e40008000808 */
.L_x_49:
[----:B------:R-:W-:Y:S05]  /*1540*/  BSYNC.RELIABLE B4 ;  /* 0x0000000000047941 */ /* 0x000fea0003800100 */
.L_x_46:
[----:B--23--:R-:W2:Y:S02]  /*1550*/  @!P3 LDS R2, [UR8+0x8] ;  /* 0x00000808ff02b984 */ /* 0x00cea40008000800 */
[----:B--2---:R-:W-:-:S05]  /*1560*/  @!P3 LOP3.LUT R2, R2, 0x8000, RZ, 0xb8, !PT ;  /* 0x000080000202b812 */ /* 0x004fca00078eb8ff */
[----:B------:R2:W-:Y:S02]  /*1570*/  @!P3 STS [UR8+0x8], R2 ;  /* 0x00000802ff00b988 */ /* 0x0005e40008000808 */
.L_x_50:
[----:B------:R-:W-:Y:S05]  /*1580*/  BSYNC.RECONVERGENT B5 ;  /* 0x0000000000057941 */ /* 0x000fea0003800200 */
.L_x_45:
[----:B------:R-:W-:Y:S05]  /*1590*/  WARPSYNC.ALL ;  /* 0x0000000000007948 */ /* 0x000fea0003800000 */
[----:B------:R-:W-:Y:S01]  /*15a0*/  NOP ;  /* 0x0000000000007918 */ /* 0x000fe20000000000 */
[----:B------:R-:W-:-:S04]  /*15b0*/  UIADD3 UR4, UPT, UPT, UR4, 0x100, URZ ;  /* 0x0000010004047890 */ /* 0x000fc8000fffe0ff */
[----:B------:R-:W-:-:S04]  /*15c0*/  UIADD3 UR14, UP0, UPT, UR4, UR14, URZ ;  /* 0x0000000e040e7290 */ /* 0x000fc8000ff1e0ff */
[----:B------:R-:W-:Y:S01]  /*15d0*/  ULEA.HI.X.SX32 UR15, UR4, UR15, 0x1, UP0 ;  /* 0x0000000f040f7291 */ /* 0x000fe200080f0eff */
[----:B------:R-:W-:Y:S11]  /*15e0*/  @P0 BRA `(.L_x_51) ;  /* 0x0000000000300947 */ /* 0x000ff60003800000 */
[----:B--23--:R-:W2:Y:S01]  /*15f0*/  S2R R2, SR_LANEID ;  /* 0x0000000000027919 */ /* 0x00cea20000000000 */
[----:B------:R-:W-:Y:S05]  /*1600*/  WARPSYNC.ALL ;  /* 0x0000000000007948 */ /* 0x000fea0003800000 */
[----:B------:R-:W-:Y:S01]  /*1610*/  NOP ;  /* 0x0000000000007918 */ /* 0x000fe20000000000 */
[----:B--2-4-:R-:W-:-:S05]  /*1620*/  IMAD.SHL.U32 R4, R2, 0x4, RZ ;  /* 0x0000000402047824 */ /* 0x014fca00078e00ff */
[----:B------:R-:W2:Y:S01]  /*1630*/  LDS R5, [R4+UR8] ;  /* 0x0000000804057984 */ /* 0x000ea20008000800 */
[----:B------:R-:W-:-:S05]  /*1640*/  IADD3 R2, P1, PT, R4, UR14, RZ ;  /* 0x0000000e04027c10 */ /* 0x000fca000ff3e0ff */
[----:B------:R-:W-:-:S05]  /*1650*/  IMAD.X R3, RZ, RZ, UR15, P1 ;  /* 0x0000000fff037e24 */ /* 0x000fca00088e06ff */
[----:B--2---:R2:W3:Y:S01]  /*1660*/  ATOMG.E.EXCH.STRONG.GPU PT, RZ, [R2], R5 ;  /* 0x0000000502ff73a8 */ /* 0x0044e200041ee100 */
[----:B------:R-:W-:-:S04]  /*1670*/  DEPBAR {5,4,3,2,1,0} ;  /* 0x0000003f0000791a */ /* 0x000fc80000000000 */
[----:B------:R-:W4:Y:S02]  /*1680*/  CCTL.E.C.LDCU.IV.DEEP [UR14] ;  /* 0x000000000e007540 */ /* 0x000f240009c08000 */
[----:B----4-:R2:W-:Y:S01]  /*1690*/  UTMACCTL.IV [UR14] ;  /* 0x000000000e0079b9 */ /* 0x0105e20008000000 */
[----:B------:R-:W-:Y:S01]  /*16a0*/  NOP ;  /* 0x0000000000007918 */ /* 0x000fe20000000000 */
.L_x_51:
[----:B------:R-:W-:Y:S05]  /*16b0*/  @P0 BRA `(.L_x_52) ;  /* 0x00000000000c0947 */ /* 0x000fea0003800000 */
[----:B------:R0:W-:Y:S01]  /*16c0*/  UTMACMDFLUSH ;  /* 0x00000000000079b7 */ /* 0x0001e20000000000 */
[----:B------:R-:W-:Y:S05]  /*16d0*/  @P0 BRA `(.L_x_52) ;  /* 0x0000000000040947 */ /* 0x000fea0003800000 */
[----:B------:R-:W-:-:S04]  /*16e0*/  DEPBAR.LE SB0, 0x0 ;  /* 0x000080000000791a */ /* 0x000fc80000000000 */
.L_x_52:
[----:B------:R-:W-:Y:S05]  /*16f0*/  WARPSYNC.ALL ;  /* 0x0000000000007948 */ /* 0x000fea0003800000 */
[----:B------:R-:W-:Y:S01]  /*1700*/  NOP ;  /* 0x0000000000007918 */ /* 0x000fe20000000000 */
[----:B---3--:R-:W-:Y:S01]  /*1710*/  BAR.SYNC.DEFER_BLOCKING 0x0 ;  /* 0x0000000000007b1d */ /* 0x008fe20000010000 */
[----:B------:R-:W-:Y:S01]  /*1720*/  ISETP.GE.AND P0, PT, R10, 0x1, PT ;  /* 0x000000010a00780c */ /* 0x000fe20003f06270 */
[----:B------:R-:W-:Y:S01]  /*1730*/  USHF.L.U32 UR11, UR11, 0x7, URZ ;  /* 0x000000070b0b7899 */ /* 0x000fe200080006ff */
[----:B--2---:R-:W-:Y:S01]  /*1740*/  SHF.R.U32.HI R2, RZ, 0x5, R0 ;  /* 0x00000005ff027819 */ /* 0x004fe20000011600 */
[----:B------:R-:W-:-:S02]  /*1750*/  USHF.L.U32 UR31, UR9, 0x6, URZ ;  /* 0x00000006091f7899 */ /* 0x000fc400080006ff */
[----:B------:R-:W-:Y:S01]  /*1760*/  VOTEU.ALL UP0, P3 ;  /* 0x0000000000ff7886 */ /* 0x000fe20001800000 */
[----:B------:R-:W-:Y:S01]  /*1770*/  UMOV UR4, 0x1 ;  /* 0x0000000100047882 */ /* 0x000fe20000000000 */
[----:B------:R-:W-:Y:S01]  /*1780*/  VOTEU.ALL UP1, P3 ;  /* 0x0000000000ff7886 */ /* 0x000fe20001820000 */
[----:B------:R-:W-:Y:S02]  /*1790*/  R2UR UR24, R2 ;  /* 0x00000000021872ca */ /* 0x000fe400000e0000 */
[----:B------:R-:W-:-:S04]  /*17a0*/  @!UP0 UIADD3 UR16, UPT, UPT, -UR4, 0x100000, URZ ;  /* 0x0010000004108890 */ /* 0x000fc8000fffe1ff */
[----:B------:R-:W-:Y:S02]  /*17b0*/  @!UP0 USHF.L.U32 UR17, UR16, 0xb, URZ ;  /* 0x0000000b10118899 */ /* 0x000fe400080006ff */
[----:B------:R-:W-:Y:S02]  /*17c0*/  @!UP0 USHF.L.U32 UR16, UR16, 0x1, URZ ;  /* 0x0000000110108899 */ /* 0x000fe400080006ff */
[----:B------:R-:W-:-:S04]  /*17d0*/  @!UP0 UIADD3 UR4, UPT, UPT, -UR4, 0x100000, URZ ;  /* 0x0010000004048890 */ /* 0x000fc8000fffe1ff */
[----:B------:R-:W-:Y:S02]  /*17e0*/  @!UP0 USHF.L.U32 UR5, UR4, 0xb, URZ ;  /* 0x0000000b04058899 */ /* 0x000fe400080006ff */
[----:B------:R-:W-:Y:S01]  /*17f0*/  @!UP0 USHF.L.U32 UR4, UR4, 0x1, URZ ;  /* 0x0000000104048899 */ /* 0x000fe200080006ff */
[----:B------:R-:W-:Y:S01]  /*1800*/  VOTEU.ALL UP0, P3 ;  /* 0x0000000000ff7886 */ /* 0x000fe20001800000 */
[----:B------:R-:W2:Y:S04]  /*1810*/  FENCE.VIEW.ASYNC.S ;  /* 0x00000000000073c6 */ /* 0x000ea80000000000 */
[----:B--2---:R2:W3:Y:S06]  /*1820*/  @!UP0 SYNCS.EXCH.64 URZ, [UR8+0x6000], UR16 ;  /* 0x0060001008ff85b2 */ /* 0x0044ec0008000100 */
[----:B------:R2:W4:Y:S01]  /*1830*/  @!UP1 SYNCS.EXCH.64 URZ, [UR8+0x6010], UR4 ;  /* 0x0060100408ff95b2 */ /* 0x0005220008000100 */
[----:B------:R-:W-:Y:S05]  /*1840*/  @!P0 BRA `(.L_x_53) ;  /* 0x0000000400f88947 */ /* 0x000fea0003800000 */
[----:B---34-:R-:W-:Y:S01]  /*1850*/  BAR.SYNC.DEFER_BLOCKING 0x0 ;  /* 0x0000000000007b1d */ /* 0x018fe20000010000 */
[----:B------:R-:W-:Y:S01]  /*1860*/  ELECT P1, URZ, PT ;  /* 0x0000000000ff782f */ /* 0x000fe20003820000 */
[----:B------:R-:W-:Y:S01]  /*1870*/  @!P3 IMAD.MOV.U32 R2, RZ, RZ, 0x6000 ;  /* 0x00006000ff02b424 */ /* 0x000fe200078e00ff */
[----:B------:R-:W-:Y:S02]  /*1880*/  UIADD3 UR20, UPT, UPT, UR8, 0x4000, URZ ;  /* 0x0000400008147890 */ /* 0x000fe4000fffe0ff */
[----:B------:R-:W-:Y:S01]  /*1890*/  ISETP.LT.U32.AND P1, PT, R68, 0x20, P1 ;  /* 0x000000204400780c */ /* 0x000fe20000f21070 */
[----:B------:R-:W-:Y:S01]  /*18a0*/  UMOV UR23, UR31 ;  /* 0x0000001f00177c82 */ /* 0x000fe20008000000 */
[----:B------:R-:W-:Y:S01]  /*18b0*/  ELECT P0, URZ, PT ;  /* 0x0000000000ff782f */ /* 0x000fe20003800000 */
[----:B------:R-:W-:-:S03]  /*18c0*/  USHF.R.U32.HI UR18, URZ, 0x4, UR8 ;  /* 0x00000004ff127899 */ /* 0x000fc60008011608 */
[----:B------:R-:W-:Y:S01]  /*18d0*/  ISETP.LT.U32.AND P0, PT, R68, 0x20, P0 ;  /* 0x000000204400780c */ /* 0x000fe20000701070 */
[----:B--2---:R-:W-:Y:S02]  /*18e0*/  USHF.R.U32.HI UR16, URZ, 0x4, UR20 ;  /* 0x00000004ff107899 */ /* 0x004fe40008011614 */
[----:B------:R-:W-:Y:S02]  /*18f0*/  USGXT.U32 UR18, UR18, 0xe ;  /* 0x0000000e1212789a */ /* 0x000fe40008000000 */
[----:B------:R-:W-:Y:S02]  /*1900*/  USGXT.U32 UR16, UR16, 0xe ;  /* 0x0000000e1010789a */ /* 0x000fe40008000000 */
[----:B------:R-:W-:Y:S01]  /*1910*/  VOTEU.ANY UP0, P1 ;  /* 0x0000000000ff7886 */ /* 0x000fe20000800100 */
[----:B------:R-:W-:Y:S01]  /*1920*/  VOTEU.ANY UP2, P1 ;  /* 0x0000000000ff7886 */ /* 0x000fe20000840100 */
[----:B------:R-:W-:Y:S01]  /*1930*/  UMOV UR19, 0x40004040 ;  /* 0x4000404000137882 */ /* 0x000fe20000000000 */
[----:B------:R-:W-:-:S02]  /*1940*/  UMOV UR17, 0x40004040 ;  /* 0x4000404000117882 */ /* 0x000fc40000000000 */
[----:B------:R-:W-:Y:S02]  /*1950*/  @UP0 UIADD3 UR21, UPT, UPT, UR8, 0x6000, URZ ;  /* 0x0000600008150890 */ /* 0x000fe4000fffe0ff */
[----:B------:R2:W-:Y:S01]  /*1960*/  @!P3 SYNCS.ARRIVE.TRANS64 RZ, [UR8+0x6000], R2 ;  /* 0x00600002ffffb9a7 */ /* 0x0005e20008000008 */
[----:B------:R-:W-:Y:S01]  /*1970*/  @UP0 UMOV UR22, URZ ;  /* 0x000000ff00160c82 */ /* 0x000fe20008000000 */
[----:B------:R-:W-:Y:S06]  /*1980*/  BAR.SYNC.DEFER_BLOCKING 0x0 ;  /* 0x0000000000007b1d */ /* 0x000fec0000010000 */
[----:B------:R-:W-:Y:S01]  /*1990*/  VOTEU.ANY UP1, P0 ;  /* 0x0000000000ff7886 */ /* 0x000fe20000020100 */
[----:B------:R-:W-:-:S04]  /*19a0*/  VOTEU.ANY UP3, P0 ;  /* 0x0000000000ff7886 */ /* 0x000fc80000060100 */
[----:B------:R-:W-:Y:S01]  /*19b0*/  @UP1 UIADD3 UR4, UPT, UPT, UR8, 0x6000, URZ ;  /* 0x0000600008041890 */ /* 0x000fe2000fffe0ff */
[----:B------:R-:W-:-:S06]  /*19c0*/  @UP1 UMOV UR10, URZ ;  /* 0x000000ff000a1c82 */ /* 0x000fcc0008000000 */
[----:B------:R-:W-:Y:S01]  /*19d0*/  @UP3 UMOV UR9, UR4 ;  /* 0x0000000400093c82 */ /* 0x000fe20008000000 */
[----:B------:R-:W-:Y:S01]  /*19e0*/  UMOV UR4, URZ ;  /* 0x000000ff00047c82 */ /* 0x000fe20008000000 */
[----:B------:R3:W-:Y:S01]  /*19f0*/  @UP2 UTMALDG.2D [UR20], [UR12] ;  /* 0x000000140c0025b4 */ /* 0x0007e20008008000 */
[----:B------:R4:W-:Y:S06]  /*1a00*/  MEMBAR.ALL.CTA ;  /* 0x0000000000007992 */ /* 0x0009ec0000008000 */
[----:B----4-:R-:W4:Y:S01]  /*1a10*/  FENCE.VIEW.ASYNC.S ;  /* 0x00000000000073c6 */ /* 0x010f220000000000 */
[----:B---3--:R-:W-:-:S02]  /*1a20*/  UIADD3 UR20, UP1, UPT, UR18, 0x2, URZ ;  /* 0x0000000212147890 */ /* 0x008fc4000ff3e0ff */
[----:B------:R-:W-:Y:S02]  /*1a30*/  UIADD3 UR22, UP0, UPT, UR16, 0x2, URZ ;  /* 0x0000000210167890 */ /* 0x000fe4000ff1e0ff */
[----:B------:R-:W-:Y:S02]  /*1a40*/  UIADD3.X UR21, UPT, UPT, UR4, 0x40004040, URZ, UP1, !UPT ;  /* 0x4000404004157890 */ /* 0x000fe40008ffe4ff */
[----:B------:R-:W-:Y:S02]  /*1a50*/  UIADD3.X UR23, UPT, UPT, UR4, 0x40004040, URZ, UP0, !UPT ;  /* 0x4000404004177890 */ /* 0x000fe400087fe4ff */
[----:B------:R-:W-:Y:S02]  /*1a60*/  UIADD3.64 UR34, UPT, UPT, UR20, 0x2, URZ ;  /* 0x0000000214227897 */ /* 0x000fe4000fffe0ff */
[----:B------:R-:W-:Y:S02]  /*1a70*/  UIADD3.64 UR38, UPT, UPT, UR20, 0x4, URZ ;  /* 0x0000000414267897 */ /* 0x000fe4000fffe0ff */
[----:B------:R-:W-:Y:S01]  /*1a80*/  UIADD3.64 UR32, UPT, UPT, UR22, 0x2, URZ ;  /* 0x0000000216207897 */ /* 0x000fe2000fffe0ff */
[----:B----4-:R-:W-:Y:S01]  /*1a90*/  BAR.SYNC.DEFER_BLOCKING 0x0 ;  /* 0x0000000000007b1d */ /* 0x010fe20000010000 */
[----:B------:R-:W-:-:S02]  /*1aa0*/  UIADD3.64 UR36, UPT, UPT, UR22, 0x4, URZ ;  /* 0x0000000416247897 */ /* 0x000fc4000fffe0ff */
[----:B------:R-:W-:-:S03]  /*1ab0*/  UISETP.NE.U32.AND UP0, UPT, UR24, URZ, UPT ;  /* 0x000000ff1800728c */ /* 0x000fc6000bf05070 */
[----:B------:R2:W-:Y:S02]  /*1ac0*/  @UP3 UTMALDG.2D [UR8], [UR6] ;  /* 0x00000008060035b4 */ /* 0x0005e40008008000 */
[----:B------:R-:W-:Y:S06]  /*1ad0*/  BAR.SYNC.DEFER_BLOCKING 0x0 ;  /* 0x0000000000007b1d */ /* 0x000fec0000010000 */
[----:B------:R-:W3:Y:S02]  /*1ae0*/  SYNCS.PHASECHK.TRANS64.TRYWAIT P0, [UR8+0x6000], RZ ;  /* 0x006000ffff0075a7 */ /* 0x000ee40008001108 */
[----:B--23--:R-:W-:Y:S05]  /*1af0*/  @!P0 BRA `(.L_x_54) ;  /* 0x0000000c00488947 */ /* 0x00cfea0003800000 */
.L_x_66:
[----:B------:R-:W-:Y:S05]  /*1b00*/  BRA.U UP0, `(.L_x_55) ;  /* 0x0000000100347547 */ /* 0x000fea000b800000 */
[----:B------:R-:W-:Y:S01]  /*1b10*/  UMOV UR4, 0x0 ;  /* 0x0000000000047882 */ /* 0x000fe20000000000 */
[----:B------:R-:W-:Y:S01]  /*1b20*/  UMOV UR5, 0x4200490 ;  /* 0x0420049000057882 */ /* 0x000fe20000000000 */
[----:B------:R-:W-:Y:S01]  /*1b30*/  UMOV UR28, 0x0 ;  /* 0x00000000001c7882 */ /* 0x000fe20000000000 */
[----:B------:R-:W-:Y:S01]  /*1b40*/  UMOV UR29, 0x4200490 ;  /* 0x04200490001d7882 */ /* 0x000fe20000000000 */
[----:B------:R-:W-:Y:S01]  /*1b50*/  UMOV UR40, 0x0 ;  /* 0x0000000000287882 */ /* 0x000fe20000000000 */
[----:B------:R-:W-:Y:S01]  /*1b60*/  UMOV UR41, 0x4200490 ;  /* 0x0420049000297882 */ /* 0x000fe20000000000 */
[----:B------:R2:W-:Y:S01]  /*1b70*/  UTCHMMA gdesc[UR16], gdesc[UR18], tmem[UR27], tmem[UR4], idesc[UR5], !UPT ;  /* 0x00ff0412100075ea */ /* 0x0005e2000f80001b */
[----:B------:R-:W-:Y:S01]  /*1b80*/  UMOV UR42, 0x0 ;  /* 0x00000000002a7882 */ /* 0x000fe20000000000 */
[----:B------:R-:W-:Y:S01]  /*1b90*/  UMOV UR43, 0x4200490 ;  /* 0x04200490002b7882 */ /* 0x000fe20000000000 */
[----:B------:R2:W-:Y:S01]  /*1ba0*/  UTCHMMA gdesc[UR22], gdesc[UR20], tmem[UR27], tmem[UR28], idesc[UR29], UPT ;  /* 0x00ff1c14160075ea */ /* 0x0005e2000b80001b */
[----:B------:R2:W-:Y:S01]  /*1bb0*/  UTCHMMA gdesc[UR32], gdesc[UR34], tmem[UR27], tmem[UR40], idesc[UR41], UPT ;  /* 0x00ff2822200075ea */ /* 0x0005e2000b80001b */
[----:B------:R2:W-:Y:S01]  /*1bc0*/  UTCHMMA gdesc[UR36], gdesc[UR38], tmem[UR27], tmem[UR42], idesc[UR43], UPT ;  /* 0x00ff2a26240075ea */ /* 0x0005e2000b80001b */
[----:B------:R-:W-:Y:S01]  /*1bd0*/  NOP ;  /* 0x0000000000007918 */ /* 0x000fe20000000000 */
.L_x_55:
[----:B------:R-:W-:Y:S01]  /*1be0*/  ELECT P0, URZ, PT ;  /* 0x0000000000ff782f */ /* 0x000fe20003800000 */
[----:B--2---:R-:W-:-:S03]  /*1bf0*/  UIADD3 UR4, UPT, UPT, UR8, 0x6010, URZ ;  /* 0x0000601008047890 */ /* 0x004fc6000fffe0ff */
[----:B------:R-:W-:Y:S01]  /*1c00*/  ISETP.LT.U32.AND P0, PT, R68, 0x20, P0 ;  /* 0x000000204400780c */ /* 0x000fe20000701070 */
[----:B------:R-:W-:-:S12]  /*1c10*/  UMOV UR5, URZ ;  /* 0x000000ff00057c82 */ /* 0x000fd80008000000 */
[----:B------:R-:W-:Y:S01]  /*1c20*/  VOTEU.ANY UP0, P0 ;  /* 0x0000000000ff7886 */ /* 0x000fe20000000100 */
[----:B------:R-:W-:Y:S01]  /*1c30*/  VOTEU.ANY UP1, P0 ;  /* 0x0000000000ff7886 */ /* 0x000fe20000020100 */
[----:B------:R-:W-:-:S03]  /*1c40*/  ISETP.GE.U32.AND P0, PT, R10, 0x41, PT ;  /* 0x000000410a00780c */ /* 0x000fc60003f06070 */
[----:B------:R-:W-:Y:S02]  /*1c50*/  @UP0 UMOV UR9, UR4 ;  /* 0x0000000400090c82 */ /* 0x000fe40008000000 */
[----:B------:R2:W-:Y:S01]  /*1c60*/  @UP1 UTCBAR [UR9], URZ ;  /* 0x000000ff090013e9 */ /* 0x0005e200080000ff */
[----:B------:R-:W-:Y:S06]  /*1c70*/  BAR.SYNC.DEFER_BLOCKING 0x0 ;  /* 0x0000000000007b1d */ /* 0x000fec0000010000 */
[----:B------:R-:W3:Y:S02]  /*1c80*/  SYNCS.PHASECHK.TRANS64.TRYWAIT P1, [UR8+0x6010], RZ ;  /* 0x006010ffff0075a7 */ /* 0x000ee40008021108 */
[----:B--23--:R-:W-:Y:S05]  /*1c90*/  @!P1 BRA `(.L_x_56) ;  /* 0x0000000800ec9947 */ /* 0x00cfea0003800000 */
.L_x_67:
[----:B------:R-:W-:Y:S05]  /*1ca0*/  @!P0 BRA `(.L_x_53) ;  /* 0x0000000000e08947 */ /* 0x000fea0003800000 */
[----:B------:R-:W-:Y:S01]  /*1cb0*/  IMAD.MOV.U32 R2, RZ, RZ, 0x1 ;  /* 0x00000001ff027424 */ /* 0x000fe200078e00ff */
[----:B------:R-:W2:Y:S01]  /*1cc0*/  LDCU UR25, c[0x0][0x3a0] ;  /* 0x00007400ff1977ac */ /* 0x000ea20008000800 */
[----:B------:R-:W-:-:S05]  /*1cd0*/  UMOV UR30, 0x40 ;  /* 0x00000040001e7882 */ /* 0x000fca0000000000 */
.L_x_60:
[----:B------:R-:W-:Y:S01]  /*1ce0*/  BAR.SYNC.DEFER_BLOCKING 0x0 ;  /* 0x0000000000007b1d */ /* 0x000fe20000010000 */
[----:B------:R-:W-:Y:S01]  /*1cf0*/  ELECT P1, URZ, PT ;  /* 0x0000000000ff782f */ /* 0x000fe20003820000 */
[----:B------:R-:W-:Y:S01]  /*1d00*/  @!P3 IMAD.MOV.U32 R3, RZ, RZ, 0x6000 ;  /* 0x00006000ff03b424 */ /* 0x000fe200078e00ff */
[----:B------:R-:W-:Y:S02]  /*1d10*/  ELECT P0, URZ, PT ;  /* 0x0000000000ff782f */ /* 0x000fe40003800000 */
[C---:B------:R-:W-:Y:S01]  /*1d20*/  ISETP.LT.U32.AND P1, PT, R68.reuse, 0x20, P1 ;  /* 0x000000204400780c */ /* 0x040fe20000f21070 */
[----:B------:R-:W-:Y:S01]  /*1d30*/  UMOV UR10, UR30 ;  /* 0x0000001e000a7c82 */ /* 0x000fe20008000000 */
[----:B------:R-:W-:-:S11]  /*1d40*/  ISETP.LT.U32.AND P0, PT, R68, 0x20, P0 ;  /* 0x000000204400780c */ /* 0x000fd60000701070 */
[----:B------:R-:W-:Y:S02]  /*1d50*/  VOTEU.ANY UP0, P1 ;  /* 0x0000000000ff7886 */ /* 0x000fe40000800100 */
[----:B------:R-:W-:-:S03]  /*1d60*/  VOTEU.ANY UP1, P0 ;  /* 0x0000000000ff7886 */ /* 0x000fc60000020100 */
[----:B------:R-:W-:Y:S02]  /*1d70*/  @UP0 UIADD3 UR28, UPT, UPT, UR8, 0x4000, URZ ;  /* 0x00004000081c0890 */ /* 0x000fe4000fffe0ff */
[----:B------:R3:W-:Y:S01]  /*1d80*/  @!P3 SYNCS.ARRIVE.TRANS64 RZ, [UR8+0x6000], R3 ;  /* 0x00600003ffffb9a7 */ /* 0x0007e20008000008 */
[----:B------:R-:W-:Y:S01]  /*1d90*/  @UP0 UIADD3 UR29, UPT, UPT, UR8, 0x6000, URZ ;  /* 0x00006000081d0890 */ /* 0x000fe2000fffe0ff */
[----:B------:R-:W-:Y:S01]  /*1da0*/  VOTEU.ANY UP0, P1 ;  /* 0x0000000000ff7886 */ /* 0x000fe20000800100 */
[----:B------:R-:W-:Y:S01]  /*1db0*/  BAR.SYNC.DEFER_BLOCKING 0x0 ;  /* 0x0000000000007b1d */ /* 0x000fe20000010000 */
[----:B------:R-:W-:Y:S01]  /*1dc0*/  @UP1 UIADD3 UR9, UPT, UPT, UR8, 0x6000, URZ ;  /* 0x0000600008091890 */ /* 0x000fe2000fffe0ff */
[----:B---3--:R-:W-:-:S04]  /*1dd0*/  IMAD.U32 R3, R2, -0x80000000, RZ ;  /* 0x8000000002037824 */ /* 0x008fc800078e00ff */
[----:B------:R-:W-:Y:S01]  /*1de0*/  VOTEU.ANY UP1, P0 ;  /* 0x0000000000ff7886 */ /* 0x000fe20000020100 */
[----:B------:R3:W-:Y:S01]  /*1df0*/  @UP0 UTMALDG.2D [UR28], [UR12] ;  /* 0x0000001c0c0005b4 */ /* 0x0007e20008008000 */
[----:B------:R-:W-:Y:S01]  /*1e00*/  UISETP.NE.U32.AND UP0, UPT, UR24, URZ, UPT ;  /* 0x000000ff1800728c */ /* 0x000fe2000bf05070 */
[----:B------:R4:W-:Y:S06]  /*1e10*/  MEMBAR.ALL.CTA ;  /* 0x0000000000007992 */ /* 0x0009ec0000008000 */
[----:B----4-:R-:W4:Y:S02]  /*1e20*/  FENCE.VIEW.ASYNC.S ;  /* 0x00000000000073c6 */ /* 0x010f240000000000 */
[----:B----4-:R-:W-:Y:S06]  /*1e30*/  BAR.SYNC.DEFER_BLOCKING 0x0 ;  /* 0x0000000000007b1d */ /* 0x010fec0000010000 */
[----:B------:R3:W-:Y:S02]  /*1e40*/  @UP1 UTMALDG.2D [UR8], [UR6] ;  /* 0x00000008060015b4 */ /* 0x0007e40008008000 */
[----:B------:R-:W-:Y:S06]  /*1e50*/  BAR.SYNC.DEFER_BLOCKING 0x0 ;  /* 0x0000000000007b1d */ /* 0x000fec0000010000 */
[----:B------:R-:W4:Y:S02]  /*1e60*/  SYNCS.PHASECHK.TRANS64.TRYWAIT P0, [UR8+0x6000], R3 ;  /* 0x00600003ff0075a7 */ /* 0x000f240008001108 */
[----:B---34-:R-:W-:Y:S05]  /*1e70*/  @!P0 BRA `(.L_x_57) ;  /* 0x0000000800808947 */ /* 0x018fea0003800000 */
.L_x_68:
[----:B------:R-:W-:Y:S05]  /*1e80*/  BRA.U UP0, `(.L_x_58) ;  /* 0x0000000100347547 */ /* 0x000fea000b800000 */
[----:B------:R-:W-:Y:S01]  /*1e90*/  UMOV UR28, 0x0 ;  /* 0x00000000001c7882 */ /* 0x000fe20000000000 */
[----:B------:R-:W-:Y:S01]  /*1ea0*/  UMOV UR29, 0x4200490 ;  /* 0x04200490001d7882 */ /* 0x000fe20000000000 */
[----:B------:R-:W-:Y:S01]  /*1eb0*/  UMOV UR40, 0x0 ;  /* 0x0000000000287882 */ /* 0x000fe20000000000 */
[----:B------:R-:W-:Y:S01]  /*1ec0*/  UMOV UR41, 0x4200490 ;  /* 0x0420049000297882 */ /* 0x000fe20000000000 */
[----:B------:R-:W-:Y:S01]  /*1ed0*/  UMOV UR42, 0x0 ;  /* 0x00000000002a7882 */ /* 0x000fe20000000000 */
[----:B------:R-:W-:Y:S01]  /*1ee0*/  UMOV UR43, 0x4200490 ;  /* 0x04200490002b7882 */ /* 0x000fe20000000000 */
[----:B------:R3:W-:Y:S01]  /*1ef0*/  UTCHMMA gdesc[UR16], gdesc[UR18], tmem[UR27], tmem[UR28], idesc[UR29], UPT ;  /* 0x00ff1c12100075ea */ /* 0x0007e2000b80001b */
[----:B------:R-:W-:Y:S01]  /*1f00*/  UMOV UR44, 0x0 ;  /* 0x00000000002c7882 */ /* 0x000fe20000000000 */
[----:B------:R-:W-:Y:S01]  /*1f10*/  UMOV UR45, 0x4200490 ;  /* 0x04200490002d7882 */ /* 0x000fe20000000000 */
[----:B------:R3:W-:Y:S01]  /*1f20*/  UTCHMMA gdesc[UR22], gdesc[UR20], tmem[UR27], tmem[UR40], idesc[UR41], UPT ;  /* 0x00ff2814160075ea */ /* 0x0007e2000b80001b */
[----:B------:R3:W-:Y:S01]  /*1f30*/  UTCHMMA gdesc[UR32], gdesc[UR34], tmem[UR27], tmem[UR42], idesc[UR43], UPT ;  /* 0x00ff2a22200075ea */ /* 0x0007e2000b80001b */
[----:B------:R3:W-:Y:S01]  /*1f40*/  UTCHMMA gdesc[UR36], gdesc[UR38], tmem[UR27], tmem[UR44], idesc[UR45], UPT ;  /* 0x00ff2c26240075ea */ /* 0x0007e2000b80001b */
[----:B------:R-:W-:Y:S01]  /*1f50*/  NOP ;  /* 0x0000000000007918 */ /* 0x000fe20000000000 */
.L_x_58:
[----:B------:R-:W-:-:S04]  /*1f60*/  ELECT P0, URZ, PT ;  /* 0x0000000000ff782f */ /* 0x000fc80003800000 */
[----:B------:R-:W-:-:S13]  /*1f70*/  ISETP.LT.U32.AND P0, PT, R68, 0x20, P0 ;  /* 0x000000204400780c */ /* 0x000fda0000701070 */
[----:B------:R-:W-:Y:S01]  /*1f80*/  VOTEU.ANY UP0, P0 ;  /* 0x0000000000ff7886 */ /* 0x000fe20000000100 */
[----:B------:R-:W-:-:S04]  /*1f90*/  VOTEU.ANY UP1, P0 ;  /* 0x0000000000ff7886 */ /* 0x000fc80000020100 */
[----:B------:R-:W-:Y:S02]  /*1fa0*/  @UP0 UMOV UR9, UR4 ;  /* 0x0000000400090c82 */ /* 0x000fe40008000000 */
[----:B------:R4:W-:Y:S01]  /*1fb0*/  @UP1 UTCBAR [UR9], URZ ;  /* 0x000000ff090013e9 */ /* 0x0009e200080000ff */
[----:B------:R-:W-:Y:S06]  /*1fc0*/  BAR.SYNC.DEFER_BLOCKING 0x0 ;  /* 0x0000000000007b1d */ /* 0x000fec0000010000 */
[----:B------:R-:W3:Y:S02]  /*1fd0*/  SYNCS.PHASECHK.TRANS64.TRYWAIT P0, [UR8+0x6010], R3 ;  /* 0x00601003ff0075a7 */ /* 0x000ee40008001108 */
[----:B---34-:R-:W-:Y:S05]  /*1fe0*/  @!P0 BRA `(.L_x_59) ;  /* 0x0000000800308947 */ /* 0x018fea0003800000 */
.L_x_69:
[----:B------:R-:W-:Y:S01]  /*1ff0*/  UIADD3 UR30, UPT, UPT, UR30, 0x40, URZ ;  /* 0x000000401e1e7890 */ /* 0x000fe2000fffe0ff */
[----:B------:R-:W-:-:S03]  /*2000*/  LOP3.LUT R2, R2, 0x1, RZ, 0x3c, !PT ;  /* 0x0000000102027812 */ /* 0x000fc600078e3cff */
[----:B--2---:R-:W-:-:S09]  /*2010*/  UISETP.GE.AND UP0, UPT, UR30, UR25, UPT ;  /* 0x000000191e00728c */ /* 0x004fd2000bf06270 */
[----:B------:R-:W-:Y:S05]  /*2020*/  BRA.U !UP0, `(.L_x_60) ;  /* 0xfffffffd082c7547 */ /* 0x000fea000b83ffff */
.L_x_53:
[----:B---34-:R-:W-:Y:S06]  /*2030*/  BAR.SYNC.DEFER_BLOCKING 0x0 ;  /* 0x0000000000007b1d */ /* 0x018fec0000010000 */
[----:B------:R-:W-:Y:S04]  /*2040*/  BSSY.RECONVERGENT B5, `(.L_x_61) ;  /* 0x0000004000057945 */ /* 0x000fe80003800200 */
[----:B------:R-:W-:Y:S05]  /*2050*/  @P3 BRA `(.L_x_62) ;  /* 0x0000000000083947 */ /* 0x000fea0003800000 */
[----:B------:R-:W3:Y:S02]  /*2060*/  SYNCS.CCTL.IV [UR8+0x6000] ;  /* 0x00600000ff0079b1 */ /* 0x000ee40008000008 */
[----:B---3--:R-:W3:Y:S02]  /*2070*/  SYNCS.CCTL.IV [UR8+0x6010] ;  /* 0x00601000ff0079b1 */ /* 0x008ee40008000008 */
.L_x_62:
[----:B--2---:R-:W-:Y:S05]  /*2080*/  BSYNC.RECONVERGENT B5 ;  /* 0x0000000000057941 */ /* 0x004fea0003800200 */
.L_x_61:
[----:B------:R-:W-:Y:S01]  /*2090*/  USHF.L.U32 UR4, UR24, 0x15, URZ ;  /* 0x0000001518047899 */ /* 0x000fe200080006ff */
[C---:B------:R-:W-:Y:S01]  /*20a0*/  IMAD.SHL.U32 R4, R0.reuse, 0x80, RZ ;  /* 0x0000008000047824 */ /* 0x040fe200078e00ff */
[----:B------:R-:W-:Y:S01]  /*20b0*/  ELECT P0, URZ, PT ;  /* 0x0000000000ff782f */ /* 0x000fe20003800000 */
[C---:B------:R-:W-:Y:S01]  /*20c0*/  IMAD.SHL.U32 R2, R0.reuse, 0x40, RZ ;  /* 0x0000004000027824 */ /* 0x040fe200078e00ff */
[----:B------:R-:W-:Y:S01]  /*20d0*/  ULOP3.LUT UR4, UR4, 0x600000, URZ, 0xc0, !UPT ;  /* 0x0060000004047892 */ /* 0x000fe2000f8ec0ff */
[----:B------:R-:W-:Y:S01]  /*20e0*/  IMAD.SHL.U32 R3, R0, 0x10, RZ ;  /* 0x0000001000037824 */ /* 0x000fe200078e00ff */
[----:B------:R-:W-:Y:S01]  /*20f0*/  LOP3.LUT R5, R4, 0x780, RZ, 0xc0, !PT ;  /* 0x0000078004057812 */ /* 0x000fe200078ec0ff */
[----:B------:R-:W-:Y:S01]  /*2100*/  IMAD.SHL.U32 R0, R0, 0x200, RZ ;  /* 0x0000020000007824 */ /* 0x000fe200078e00ff */
[----:B------:R-:W-:Y:S01]  /*2110*/  LOP3.LUT R2, R2, 0x1800, RZ, 0xc0, !PT ;  /* 0x0000180002027812 */ /* 0x000fe200078ec0ff */
[----:B------:R-:W-:Y:S01]  /*2120*/  UIADD3 UR4, UPT, UPT, UR27, UR4, URZ ;  /* 0x000000041b047290 */ /* 0x000fe2000fffe0ff */
[----:B------:R-:W-:Y:S01]  /*2130*/  ISETP.LT.U32.AND P0, PT, R68, 0x40, P0 ;  /* 0x000000404400780c */ /* 0x000fe20000701070 */
[----:B------:R-:W-:Y:S01]  /*2140*/  ULOP3.LUT UR24, UR24, 0x1, URZ, 0xc0, !UPT ;  /* 0x0000000118187892 */ /* 0x000fe2000f8ec0ff */
[----:B------:R-:W-:Y:S01]  /*2150*/  LOP3.LUT R5, R5, 0x2000, R0, 0xf8, !PT ;  /* 0x0000200005057812 */ /* 0x000fe200078ef800 */
[----:B------:R-:W-:Y:S01]  /*2160*/  UMOV UR26, UR31 ;  /* 0x0000001f001a7c82 */ /* 0x000fe20008000000 */
[----:B------:R-:W-:Y:S01]  /*2170*/  LOP3.LUT R2, R2, 0x70, R3, 0xf8, !PT ;  /* 0x0000007002027812 */ /* 0x000fe200078ef803 */
[----:B------:R-:W-:-:S02]  /*2180*/  ULEA UR25, UR24, UR11, 0x6 ;  /* 0x0000000b18197291 */ /* 0x000fc4000f8e30ff */
[----:B------:R-:W-:Y:S01]  /*2190*/  ULEA UR24, UR24, UR8, 0xd ;  /* 0x0000000818187291 */ /* 0x000fe2000f8e68ff */
[----:B------:R-:W-:Y:S02]  /*21a0*/  LOP3.LUT R0, R5, R2, RZ, 0xfc, !PT ;  /* 0x0000000205007212 */ /* 0x000fe400078efcff */
[----:B-----5:R-:W-:Y:S01]  /*21b0*/  LDTM.16dp32bit_t0_t15.x64 R4, tmem[UR4] ;  /* 0x00000004000479ee */ /* 0x020fe20008b00000 */
[----:B------:R-:W2:Y:S01]  /*21c0*/  LDTM.16dp32bit_t16_t31.x64 R4, tmem[UR4+0x40] ;  /* 0x00004004000479ee */ /* 0x000ea20008b20000 */
[----:B------:R-:W-:Y:S01]  /*21d0*/  NOP ;  /* 0x0000000000007918 */ /* 0x000fe20000000000 */
[C---:B------:R-:W-:Y:S01]  /*21e0*/  LOP3.LUT R2, R0.reuse, 0x10, RZ, 0x3c, !PT ;  /* 0x0000001000027812 */ /* 0x040fe200078e3cff */
[----:B--2---:R-:W-:Y:S01]  /*21f0*/  VOTEU.ANY UP1, P0 ;  /* 0x0000000000ff7886 */ /* 0x004fe20000020100 */
[----:B------:R-:W-:Y:S01]  /*2200*/  LOP3.LUT R3, R0, 0x20, RZ, 0x3c, !PT ;  /* 0x0000002000037812 */ /* 0x000fe200078e3cff */
[----:B------:R-:W-:Y:S01]  /*2210*/  VOTEU.ANY UP0, P0 ;  /* 0x0000000000ff7886 */ /* 0x000fe20000000100 */
[----:B------:R-:W-:-:S02]  /*2220*/  F2FP.BF16.F32.PACK_AB R4, R5, R4 ;  /* 0x000000040504723e */ /* 0x000fc400000010ff */
[----:B------:R-:W-:Y:S02]  /*2230*/  F2FP.BF16.F32.PACK_AB R5, R7, R6 ;  /* 0x000000060705723e */ /* 0x000fe400000010ff */
[----:B------:R-:W-:Y:S02]  /*2240*/  F2FP.BF16.F32.PACK_AB R12, R13, R12 ;  /* 0x0000000c0d0c723e */ /* 0x000fe400000010ff */
[----:B------:R-:W-:Y:S02]  /*2250*/  F2FP.BF16.F32.PACK_AB R6, R9, R8 ;  /* 0x000000080906723e */ /* 0x000fe400000010ff */
[----:B------:R-:W-:Y:S02]  /*2260*/  F2FP.BF16.F32.PACK_AB R7, R11, R10 ;  /* 0x0000000a0b07723e */ /* 0x000fe400000010ff */
[----:B------:R-:W-:Y:S02]  /*2270*/  F2FP.BF16.F32.PACK_AB R13, R15, R14 ;  /* 0x0000000e0f0d723e */ /* 0x000fe400000010ff */
[----:B------:R-:W-:Y:S01]  /*2280*/  F2FP.BF16.F32.PACK_AB R20, R21, R20 ;  /* 0x000000141514723e */ /* 0x000fe200000010ff */
[----:B---3--:R2:W-:Y:S01]  /*2290*/  STS.128 [R0+UR8], R4 ;  /* 0x0000000400007988 */ /* 0x0085e20008000c08 */
[----:B------:R-:W-:-:S02]  /*22a0*/  F2FP.BF16.F32.PACK_AB R14, R17, R16 ;  /* 0x00000010110e723e */ /* 0x000fc400000010ff */
[----:B------:R-:W-:Y:S02]  /*22b0*/  F2FP.BF16.F32.PACK_AB R15, R19, R18 ;  /* 0x00000012130f723e */ /* 0x000fe400000010ff */
[----:B------:R-:W-:Y:S02]  /*22c0*/  F2FP.BF16.F32.PACK_AB R21, R23, R22 ;  /* 0x000000161715723e */ /* 0x000fe400000010ff */
[----:B------:R-:W-:Y:S01]  /*22d0*/  F2FP.BF16.F32.PACK_AB R28, R29, R28 ;  /* 0x0000001c1d1c723e */ /* 0x000fe200000010ff */
[----:B------:R2:W-:Y:S01]  /*22e0*/  STS.128 [R2+UR8], R12 ;  /* 0x0000000c02007988 */ /* 0x0005e20008000c08 */
[----:B------:R-:W-:Y:S02]  /*22f0*/  F2FP.BF16.F32.PACK_AB R22, R25, R24 ;  /* 0x000000181916723e */ /* 0x000fe400000010ff */
[----:B------:R-:W-:Y:S02]  /*2300*/  F2FP.BF16.F32.PACK_AB R23, R27, R26 ;  /* 0x0000001a1b17723e */ /* 0x000fe400000010ff */
[----:B------:R-:W-:-:S02]  /*2310*/  F2FP.BF16.F32.PACK_AB R29, R31, R30 ;  /* 0x0000001e1f1d723e */ /* 0x000fc400000010ff */
[----:B------:R-:W-:Y:S01]  /*2320*/  F2FP.BF16.F32.PACK_AB R36, R37, R36 ;  /* 0x000000242524723e */ /* 0x000fe200000010ff */
[----:B------:R2:W-:Y:S01]  /*2330*/  STS.128 [R3+UR8], R20 ;  /* 0x0000001403007988 */ /* 0x0005e20008000c08 */
[----:B------:R-:W-:Y:S02]  /*2340*/  F2FP.BF16.F32.PACK_AB R30, R33, R32 ;  /* 0x00000020211e723e */ /* 0x000fe400000010ff */
[----:B------:R-:W-:Y:S02]  /*2350*/  F2FP.BF16.F32.PACK_AB R31, R35, R34 ;  /* 0x00000022231f723e */ /* 0x000fe400000010ff */
[----:B------:R-:W-:Y:S02]  /*2360*/  F2FP.BF16.F32.PACK_AB R37, R39, R38 ;  /* 0x000000262725723e */ /* 0x000fe400000010ff */
[----:B------:R-:W-:Y:S02]  /*2370*/  F2FP.BF16.F32.PACK_AB R44, R45, R44 ;  /* 0x0000002c2d2c723e */ /* 0x000fe400000010ff */
[----:B------:R-:W-:-:S02]  /*2380*/  LOP3.LUT R8, R0, 0x30, RZ, 0x3c, !PT ;  /* 0x0000003000087812 */ /* 0x000fc400078e3cff */
[----:B------:R-:W-:Y:S02]  /*2390*/  F2FP.BF16.F32.PACK_AB R38, R41, R40 ;  /* 0x000000282926723e */ /* 0x000fe400000010ff */
[----:B------:R-:W-:Y:S01]  /*23a0*/  F2FP.BF16.F32.PACK_AB R39, R43, R42 ;  /* 0x0000002a2b27723e */ /* 0x000fe200000010ff */
[----:B------:R2:W-:Y:S01]  /*23b0*/  STS.128 [R8+UR8], R28 ;  /* 0x0000001c08007988 */ /* 0x0005e20008000c08 */
[----:B------:R-:W-:Y:S02]  /*23c0*/  F2FP.BF16.F32.PACK_AB R45, R47, R46 ;  /* 0x0000002e2f2d723e */ /* 0x000fe400000010ff */
[----:B------:R-:W-:Y:S02]  /*23d0*/  F2FP.BF16.F32.PACK_AB R52, R53, R52 ;  /* 0x000000343534723e */ /* 0x000fe400000010ff */
[----:B------:R-:W-:Y:S02]  /*23e0*/  LOP3.LUT R9, R0, 0x40, RZ, 0x3c, !PT ;  /* 0x0000004000097812 */ /* 0x000fe400078e3cff */
[----:B------:R-:W-:-:S02]  /*23f0*/  F2FP.BF16.F32.PACK_AB R46, R49, R48 ;  /* 0x00000030312e723e */ /* 0x000fc400000010ff */
[----:B------:R-:W-:Y:S01]  /*2400*/  F2FP.BF16.F32.PACK_AB R47, R51, R50 ;  /* 0x00000032332f723e */ /* 0x000fe200000010ff */
[----:B------:R2:W-:Y:S01]  /*2410*/  STS.128 [R9+UR8], R36 ;  /* 0x0000002409007988 */ /* 0x0005e20008000c08 */
[----:B------:R-:W-:Y:S02]  /*2420*/  F2FP.BF16.F32.PACK_AB R53, R55, R54 ;  /* 0x000000363735723e */ /* 0x000fe400000010ff */
[----:B------:R-:W-:Y:S02]  /*2430*/  F2FP.BF16.F32.PACK_AB R60, R61, R60 ;  /* 0x0000003c3d3c723e */ /* 0x000fe400000010ff */
[----:B------:R-:W-:Y:S02]  /*2440*/  LOP3.LUT R10, R0, 0x50, RZ, 0x3c, !PT ;  /* 0x00000050000a7812 */ /* 0x000fe400078e3cff */
[----:B------:R-:W-:Y:S02]  /*2450*/  F2FP.BF16.F32.PACK_AB R54, R57, R56 ;  /* 0x000000383936723e */ /* 0x000fe400000010ff */
[----:B------:R-:W-:Y:S01]  /*2460*/  F2FP.BF16.F32.PACK_AB R55, R59, R58 ;  /* 0x0000003a3b37723e */ /* 0x000fe200000010ff */
[----:B------:R2:W-:Y:S01]  /*2470*/  STS.128 [R10+UR8], R44 ;  /* 0x0000002c0a007988 */ /* 0x0005e20008000c08 */
[----:B------:R-:W-:-:S02]  /*2480*/  F2FP.BF16.F32.PACK_AB R61, R63, R62 ;  /* 0x0000003e3f3d723e */ /* 0x000fc400000010ff */
[C---:B------:R-:W-:Y:S02]  /*2490*/  LOP3.LUT R11, R0.reuse, 0x60, RZ, 0x3c, !PT ;  /* 0x00000060000b7812 */ /* 0x040fe400078e3cff */
[----:B------:R-:W-:Y:S02]  /*24a0*/  F2FP.BF16.F32.PACK_AB R62, R65, R64 ;  /* 0x00000040413e723e */ /* 0x000fe400000010ff */
[----:B------:R-:W-:Y:S01]  /*24b0*/  F2FP.BF16.F32.PACK_AB R63, R67, R66 ;  /* 0x00000042433f723e */ /* 0x000fe200000010ff */
[----:B------:R2:W-:Y:S01]  /*24c0*/  STS.128 [R11+UR8], R52 ;  /* 0x000000340b007988 */ /* 0x0005e20008000c08 */
[----:B------:R-:W-:-:S05]  /*24d0*/  LOP3.LUT R16, R0, 0x70, RZ, 0x3c, !PT ;  /* 0x0000007000107812 */ /* 0x000fca00078e3cff */
[----:B------:R2:W-:Y:S01]  /*24e0*/  STS.128 [R16+UR8], R60 ;  /* 0x0000003c10007988 */ /* 0x0005e20008000c08 */
[----:B------:R3:W-:Y:S06]  /*24f0*/  MEMBAR.ALL.CTA ;  /* 0x0000000000007992 */ /* 0x0007ec0000008000 */
[----:B---3--:R-:W3:Y:S02]  /*2500*/  FENCE.VIEW.ASYNC.S ;  /* 0x00000000000073c6 */ /* 0x008ee40000000000 */
[----:B---3--:R-:W-:Y:S06]  /*2510*/  BAR.SYNC.DEFER_BLOCKING 0x0 ;  /* 0x0000000000007b1d */ /* 0x008fec0000010000 */
[----:B------:R2:W-:Y:S01]  /*2520*/  @UP1 UTMASTG.2D [UR24], [UR14] ;  /* 0x000000180e0013b5 */ /* 0x0005e20008008000 */
[----:B------:R0:W-:Y:S01]  /*2530*/  UTMACMDFLUSH ;  /* 0x00000000000079b7 */ /* 0x0001e20000000000 */
[----:B------:R-:W-:-:S04]  /*2540*/  DEPBAR.LE SB0, 0x0 ;  /* 0x000080000000791a */ /* 0x000fc80000000000 */
[----:B------:R-:W-:Y:S08]  /*2550*/  BAR.SYNC.DEFER_BLOCKING 0x0 ;  /* 0x0000000000007b1d */ /* 0x000ff00000010000 */
[----:B------:R-:W-:Y:S06]  /*2560*/  BAR.SYNC.DEFER_BLOCKING 0x0 ;  /* 0x0000000000007b1d */ /* 0x000fec0000010000 */
[----:B--2---:R-:W-:Y:S05]  /*2570*/  @P2 BRA `(.L_x_63) ;  /* 0x0000000000a02947 */ /* 0x004fea0003800000 */
[----:B------:R-:W2:Y:S01]  /*2580*/  S2UR UR5, SR_CgaCtaId ;  /* 0x00000000000579c3 */ /* 0x000ea20000008800 */
[----:B------:R-:W-:Y:S01]  /*2590*/  NOP ;  /* 0x0000000000007918 */ /* 0x000fe20000000000 */
[----:B------:R-:W-:Y:S01]  /*25a0*/  UMOV UR4, 0x50 ;  /* 0x0000005000047882 */ /* 0x000fe20000000000 */
[----:B------:R-:W-:Y:S02]  /*25b0*/  IMAD.U32 R0, RZ, RZ, UR27 ;  /* 0x0000001bff007e24 */ /* 0x000fe4000f8e00ff */
[----:B------:R-:W-:Y:S02]  /*25c0*/  IMAD.MOV.U32 R3, RZ, RZ, 0xf ;  /* 0x0000000fff037424 */ /* 0x000fe400078e00ff */
[----:B------:R-:W-:Y:S01]  /*25d0*/  IMAD.MOV.U32 R7, RZ, RZ, 0x1 ;  /* 0x00000001ff077424 */ /* 0x000fe200078e00ff */
[----:B------:R-:W-:-:S04]  /*25e0*/  LOP3.LUT R0, R0, 0xffff, RZ, 0xc0, !PT ;  /* 0x0000ffff00007812 */ /* 0x000fc800078ec0ff */
[----:B------:R-:W-:-:S05]  /*25f0*/  SHF.R.U32.HI R0, RZ, 0x5, R0 ;  /* 0x00000005ff007819 */ /* 0x000fca0000011600 */
[----:B------:R-:W-:Y:S01]  /*2600*/  VIADD R2, R0, 0x10 ;  /* 0x0000001000027836 */ /* 0x000fe20000000000 */
[----:B------:R-:W-:Y:S01]  /*2610*/  SHF.L.U32 R0, R3, R0, RZ ;  /* 0x0000000003007219 */ /* 0x000fe200000006ff */
[----:B--2---:R-:W-:-:S03]  /*2620*/  ULEA UR6, UR5, UR4, 0x18 ;  /* 0x0000000405067291 */ /* 0x004fc6000f8ec0ff */
[----:B------:R-:W-:-:S04]  /*2630*/  SHF.L.U32 R3, R7, R2, RZ ;  /* 0x0000000207037219 */ /* 0x000fc800000006ff */
[----:B------:R-:W-:Y:S02]  /*2640*/  LOP3.LUT R0, R3, R0, RZ, 0xfc, !PT ;  /* 0x0000000003007212 */ /* 0x000fe400078efcff */
[----:B------:R-:W2:Y:S02]  /*2650*/  LDS R5, [UR6] ;  /* 0x00000006ff057984 */ /* 0x000ea40008000800 */
[C---:B------:R-:W-:Y:S02]  /*2660*/  LOP3.LUT R2, R0.reuse, 0xffff, RZ, 0xc0, !PT ;  /* 0x0000ffff00027812 */ /* 0x040fe400078ec0ff */
[----:B--2---:R-:W-:-:S04]  /*2670*/  LOP3.LUT R3, R0, 0xffff, R5, 0x80, !PT ;  /* 0x0000ffff00037812 */ /* 0x004fc800078e8005 */
[----:B------:R-:W-:-:S13]  /*2680*/  ISETP.NE.AND P0, PT, R3, R2, PT ;  /* 0x000000020300720c */ /* 0x000fda0003f05270 */
[----:B------:R-:W-:Y:S05]  /*2690*/  @P0 BRA `(.L_x_64) ;  /* 0x0000000000500947 */ /* 0x000fea0003800000 */
[----:B------:R-:W-:Y:S02]  /*26a0*/  SHF.R.U32.HI R5, RZ, 0x10, R5 ;  /* 0x00000010ff057819 */ /* 0x000fe40000011605 */
[----:B------:R-:W-:-:S04]  /*26b0*/  SHF.R.U32.HI R2, RZ, 0x10, R0 ;  /* 0x00000010ff027819 */ /* 0x000fc80000011600 */
[----:B------:R-:W-:-:S04]  /*26c0*/  LOP3.LUT R5, R5, R2, RZ, 0xc0, !PT ;  /* 0x0000000205057212 */ /* 0x000fc800078ec0ff */
[----:B------:R-:W-:-:S13]  /*26d0*/  ISETP.NE.AND P0, PT, R5, R2, PT ;  /* 0x000000020500720c */ /* 0x000fda0003f05270 */
[----:B------:R-:W-:Y:S05]  /*26e0*/  @P0 BRA `(.L_x_65) ;  /* 0x0000000000300947 */ /* 0x000fea0003800000 */
[----:B------:R-:W-:Y:S01]  /*26f0*/  R2UR UR4, R0 ;  /* 0x00000000000472ca */ /* 0x000fe200000e0000 */
[----:B------:R-:W-:Y:S01]  /*2700*/  VOTEU.ANY UR5, UPT, PT ;  /* 0x0000000000057886 */ /* 0x000fe200038e0100 */
[----:B------:R-:W2:Y:S01]  /*2710*/  S2R R0, SR_LANEID ;  /* 0x0000000000007919 */ /* 0x000ea20000000000 */
[----:B------:R-:W-:-:S10]  /*2720*/  UFLO.U32 UR5, UR5 ;  /* 0x00000005000572bd */ /* 0x000fd400080e0000 */
[----:B------:R-:W-:-:S06]  /*2730*/  ULOP3.LUT UR4, URZ, UR4, URZ, 0x33, !UPT ;  /* 0x00000004ff047292 */ /* 0x000fcc000f8e33ff */
[----:B------:R-:W-:-:S04]  /*2740*/  IMAD.U32 R2, RZ, RZ, UR4 ;  /* 0x00000004ff027e24 */ /* 0x000fc8000f8e00ff */
[----:B------:R-:W3:Y:S02]  /*2750*/  REDUX UR7, R2 ;  /* 0x00000000020773c4 */ /* 0x000ee40000000000 */
[----:B------:R4:W-:Y:S01]  /*2760*/  UTCATOMSWS.AND URZ, UR4 ;  /* 0x0000000400ff79e3 */ /* 0x0009e20008000000 */
[----:B--2---:R-:W-:Y:S01]  /*2770*/  ISETP.EQ.U32.AND P0, PT, R0, UR5, PT ;  /* 0x0000000500007c0c */ /* 0x004fe2000bf02070 */
[----:B---3--:R-:W-:-:S12]  /*2780*/  IMAD.U32 R0, RZ, RZ, UR7 ;  /* 0x00000007ff007e24 */ /* 0x008fd8000f8e00ff */
[----:B------:R4:W-:Y:S01]  /*2790*/  @P0 ATOMS.AND RZ, [UR6], R0 ;  /* 0x00000000ffff098c */ /* 0x0009e2000a800006 */
[----:B------:R-:W-:Y:S05]  /*27a0*/  BRA `(.L_x_63) ;  /* 0x0000000000147947 */ /* 0x000fea0003800000 */
.L_x_65:
[----:B------:R-:W-:-:S07]  /*27b0*/  MOV R2, 0x27d0 ;  /* 0x000027d000027802 */ /* 0x000fce0000000f00 */
[----:B-1----:R-:W-:Y:S05]  /*27c0*/  CALL.REL.NOINC `($__internal_0_$__cuda_sm10x_tcgen05_guardrail_trap_col_being_dealloced_not_returned_by_alloc) ;  /* 0x0000000000447944 */ /* 0x002fea0003c00000 */
[----:B------:R-:W-:Y:S05]  /*27d0*/  BRA `(.L_x_63) ;  /* 0x0000000000087947 */ /* 0x000fea0003800000 */
.L_x_64:
[----:B------:R-:W-:-:S07]  /*27e0*/  MOV R2, 0x2800 ;  /* 0x0000280000027802 */ /* 0x000fce0000000f00 */
[----:B-1----:R-:W-:Y:S05]  /*27f0*/  CALL.REL.NOINC `($__internal_2_$__cuda_sm10x_tcgen05_guardrail_trap_unallocated_columns_being_dealloced) ;  /* 0x0000000000507944 */ /* 0x002fea0003c00000 */
.L_x_63:
[----:B------:R-:W-:Y:S01]  /*2800*/  NOP ;  /* 0x0000000000007918 */ /* 0x000fe20000000000 */
[----:B----4-:R-:W-:Y:S05]  /*2810*/  EXIT ;  /* 0x000000000000794d */ /* 0x010fea0003800000 */
.L_x_54:
[----:B------:R-:W2:Y:S02]  /*2820*/  SYNCS.PHASECHK.TRANS64.TRYWAIT P0, [UR8+0x6000], RZ ;  /* 0x006000ffff0075a7 */ /* 0x000ea40008001108 */
[----:B--2---:R-:W-:Y:S05]  /*2830*/  @!P0 BRA `(.L_x_54) ;  /* 0xfffffffc00f88947 */ /* 0x004fea000383ffff */
[----:B------:R-:W-:Y:S05]  /*2840*/  BRA `(.L_x_66) ;  /* 0xfffffff000ac7947 */ /* 0x000fea000383ffff */
.L_x_56:
[----:B------:R-:W2:Y:S02]  /*2850*/  SYNCS.PHASECHK.TRANS64.TRYWAIT P1, [UR8+0x6010], RZ ;  /* 0x006010ffff0075a7 */ /* 0x000ea40008021108 */
[----:B--2---:R-:W-:Y:S05]  /*2860*/  @!P1 BRA `(.L_x_56) ;  /* 0xfffffffc00f89947 */ /* 0x004fea000383ffff */
[----:B------:R-:W-:Y:S05]  /*2870*/  BRA `(.L_x_67) ;  /* 0xfffffff400087947 */ /* 0x000fea000383ffff */
.L_x_57:
[----:B------:R-:W3:Y:S02]  /*2880*/  SYNCS.PHASECHK.TRANS64.TRYWAIT P0, [UR8+0x6000], R3 ;  /* 0x00600003ff0075a7 */ /* 0x000ee40008001108 */
[----:B---3--:R-:W-:Y:S05]  /*2890*/  @!P0 BRA `(.L_x_57) ;  /* 0xfffffffc00f88947 */ /* 0x008fea000383ffff */
[----:B------:R-:W-:Y:S05]  /*28a0*/  BRA `(.L_x_68) ;  /* 0xfffffff400747947 */ /* 0x000fea000383ffff */
.L_x_59:
[----:B------:R-:W3:Y:S02]  /*28b0*/  SYNCS.PHASECHK.TRANS64.TRYWAIT P0, [UR8+0x6010], R3 ;  /* 0x00601003ff0075a7 */ /* 0x000ee40008001108 */
[----:B---3--:R-:W-:Y:S05]  /*28c0*/  @!P0 BRA `(.L_x_59) ;  /* 0xfffffffc00f88947 */ /* 0x008fea000383ffff */
[----:B------:R-:W-:Y:S05]  /*28d0*/  BRA `(.L_x_69) ;  /* 0xfffffff400c47947 */ /* 0x000fea000383ffff */
        .weak           $__internal_0_$__cuda_sm10x_tcgen05_guardrail_trap_col_being_dealloced_not_returned_by_alloc
        .type           $__internal_0_$__cuda_sm10x_tcgen05_guardrail_trap_col_being_dealloced_not_returned_by_alloc,@function
        .size           $__internal_0_$__cuda_sm10x_tcgen05_guardrail_trap_col_being_dealloced_not_returned_by_alloc,($__internal_1_$__cuda_sm10x_tcgen05_guardrail_trap_phase_invalid_during_alloc - $__internal_0_$__cuda_sm10x_tcgen05_guardrail_trap_col_being_dealloced_not_returned_by_alloc)
$__internal_0_$__cuda_sm10x_tcgen05_guardrail_trap_col_being_dealloced_not_returned_by_alloc:
[----:B------:R-:W-:Y:S05]  /*28e0*/  BPT.TRAP 0x1 ;  /* 0x000000040000795c */ /* 0x000fea0000300000 */
[----:B------:R-:W-:-:S04]  /*28f0*/  IMAD.MOV.U32 R3, RZ, RZ, 0x0 ;  /* 0x00000000ff037424 */ /* 0x000fc800078e00ff */
[----:B------:R-:W-:Y:S05]  /*2900*/  RET.REL.NODEC R2 `(gluon_tcgen05) ;  /* 0xffffffd402bc7950 */ /* 0x000fea0003c3ffff */
        .weak           $__internal_1_$__cuda_sm10x_tcgen05_guardrail_trap_phase_invalid_during_alloc
        .type           $__internal_1_$__cuda_sm10x_tcgen05_guardrail_trap_phase_invalid_during_alloc,@function
        .size           $__internal_1_$__cuda_sm10x_tcgen05_guardrail_trap_phase_invalid_during_alloc,($__internal_2_$__cuda_sm10x_tcgen05_guardrail_trap_unallocated_columns_being_dealloced - $__internal_1_$__cuda_sm10x_tcgen05_guardrail_trap_phase_invalid_during_alloc)
$__internal_1_$__cuda_sm10x_tcgen05_guardrail_trap_phase_invalid_during_alloc:
[----:B------:R-:W-:Y:S05]  /*2910*/  BPT.TRAP 0x1 ;  /* 0x000000040000795c */ /* 0x000fea0000300000 */
[----:B------:R-:W-:-:S04]  /*2920*/  IMAD.MOV.U32 R3, RZ, RZ, 0x0 ;  /* 0x00000000ff037424 */ /* 0x000fc800078e00ff */
[----:B------:R-:W-:Y:S05]  /*2930*/  RET.REL.NODEC R2 `(gluon_tcgen05) ;  /* 0xffffffd402b07950 */ /* 0x000fea0003c3ffff */
        .weak           $__internal_2_$__cuda_sm10x_tcgen05_guardrail_trap_unallocated_columns_being_dealloced
        .type           $__internal_2_$__cuda_sm10x_tcgen05_guardrail_trap_unallocated_columns_being_dealloced,@function
        .size           $__internal_2_$__cuda_sm10x_tcgen05_guardrail_trap_unallocated_columns_being_dealloced,(.L_x_73 - $__internal_2_$__cuda_sm10x_tcgen05_guardrail_trap_unallocated_columns_being_dealloced)
$__internal_2_$__cuda_sm10x_tcgen05_guardrail_trap_unallocated_columns_being_dealloced:
[----:B------:R-:W-:Y:S05]  /*2940*/  BPT.TRAP 0x1 ;  /* 0x000000040000795c */ /* 0x000fea0000300000 */
[----:B------:R-:W-:-:S04]  /*2950*/  IMAD.MOV.U32 R3, RZ, RZ, 0x0 ;  /* 0x00000000ff037424 */ /* 0x000fc800078e00ff */
[----:B------:R-:W-:Y:S05]  /*2960*/  RET.REL.NODEC R2 `(gluon_tcgen05) ;  /* 0xffffffd402a47950 */ /* 0x000fea0003c3ffff */
.L_x_70:
[----:B------:R-:W-:-:S00]  /*2970*/  BRA `(.L_x_70) ;  /* 0xfffffffc00fc7947 */ /* 0x000fc0000383ffff */
[----:B------:R-:W-:-:S00]  /*2980*/  NOP ;  /* 0x0000000000007918 */ /* 0x000fc00000000000 */
[----:B------:R-:W-:-:S00]  /*2990*/  NOP ;  /* 0x0000000000007918 */ /* 0x000fc00000000000 */
[----:B------:R-:W-:-:S00]  /*29a0*/  NOP ;  /* 0x0000000000007918 */ /* 0x000fc00000000000 */
[----:B------:R-:W-:-:S00]  /*29b0*/  NOP ;  /* 0x0000000000007918 */ /* 0x000fc00000000000 */
[----:B------:R-:W-:-:S00]  /*29c0*/  NOP ;  /* 0x0000000000007918 */ /* 0x000fc00000000000 */
[----:B------:R-:W-:-:S00]  /*29d0*/  NOP ;  /* 0x0000000000007918 */ /* 0x000fc00000000000 */
[----:B------:R-:W-:-:S00]  /*29e0*/  NOP ;  /* 0x0000000000007918 */ /* 0x000fc00000000000 */
[----:B------:R-:W-:-:S00]  /*29f0*/  NOP ;  /* 0x0000000000007918 */ /* 0x000fc00000000000 */
.L_x_73:


//--------------------- .nv.shared.gluon_tcgen05  --------------------------
	.section	.nv.shared.gluon_tcgen05,"aw",@nobits
	.sectionflags	@""
	.align	16
	.zero		1024


//--------------------- .nv.shared.reserved.0     --------------------------
	.section	.nv.shared.reserved.0,"aw",@nobits
	.align	8
	.weak		__nv_reservedSMEM_offset_0_alias
	.size		__nv_reservedSMEM_offset_0_alias, 0, 64
	.other		__nv_reservedSMEM_offset_0_alias,@"STO_CUDA_RESERVED_SHARED STV_DEFAULT"
__nv_reservedSMEM_offset_0_alias:
	.zero		0
.nv.shared.reserved.0:
	.zero		64
	.weak		__nv_reservedSMEM_allocation_phase
	.type		__nv_reservedSMEM_allocation_phase,@object
	.size		__nv_reservedSMEM_allocation_phase,(.L_0 - __nv_reservedSMEM_allocation_phase)
__nv_reservedSMEM_allocation_phase:
	.zero		1
.L_0:
	.zero		7
	.weak		__nv_reservedSMEM_devtool_atexit_pc
	.type		__nv_reservedSMEM_devtool_atexit_pc,@object
	.size		__nv_reservedSMEM_devtool_atexit_pc,(__nv_reservedSMEM_allocation_mask - __nv_reservedSMEM_devtool_atexit_pc)
__nv_reservedSMEM_devtool_atexit_pc:
	.zero		8
	.weak		__nv_reservedSMEM_allocation_mask
	.type		__nv_reservedSMEM_allocation_mask,@object
	.size		__nv_reservedSMEM_allocation_mask,(.L_2 - __nv_reservedSMEM_allocation_mask)
__nv_reservedSMEM_allocation_mask:
	.zero		4
.L_2:


//--------------------- .nv.constant0.gluon_tcgen05 --------------------------
	.section	.nv.constant0.gluon_tcgen05,"a",@progbits
	.sectionflags	@""
	.align	4
.nv.constant0.gluon_tcgen05:
	.zero		976


//--------------------- SYMBOLS --------------------------

	.type		.nv.reservedSmem.offset0,@object
	.size		.nv.reservedSmem.offset0,0x4
	.type		.nv.reservedSmem.cap,@object
	.size		.nv.reservedSmem.cap,0x4
